def gluon_wgmma(
    a_ptr,
    b_ptr,
    c_ptr,
    M,
    N,
    K,
    stride_am,
    stride_bk,
    stride_cm,
    BLOCK_M: gl.constexpr,
    BLOCK_N: gl.constexpr,
    BLOCK_K: gl.constexpr,
    DTYPE: gl.constexpr,
    A_LAYOUT: gl.constexpr,
    B_LAYOUT: gl.constexpr,
    C_LAYOUT: gl.constexpr,
    B_SHAPE: gl.constexpr,
    TRANS_B: gl.constexpr,
    NUM_BUFFERS: gl.constexpr,
    NUM_WARPS: gl.constexpr,
):
    a_desc = tma.make_tensor_descriptor(
        a_ptr, [M, K], [stride_am, 1], [BLOCK_M, BLOCK_K], A_LAYOUT
    )
    b_desc = tma.make_tensor_descriptor(
        b_ptr,
        [N, K] if TRANS_B else [K, N],
        [stride_bk, 1],
        B_SHAPE,
        B_LAYOUT,
    )
    c_desc = tma.make_tensor_descriptor(
        c_ptr, [M, N], [stride_cm, 1], [BLOCK_M, BLOCK_N], C_LAYOUT
    )

    a_bufs = gl.allocate_shared_memory(
        DTYPE, [NUM_BUFFERS, BLOCK_M, BLOCK_K], A_LAYOUT
    )
    b_bufs = gl.allocate_shared_memory(DTYPE, [NUM_BUFFERS] + B_SHAPE, B_LAYOUT)

    pid_m = gl.program_id(0)
    pid_n = gl.program_id(1)
    off_m = pid_m * BLOCK_M
    off_n = pid_n * BLOCK_N

    mma_layout: gl.constexpr = pick_wgmma_layout(DTYPE, BLOCK_M, BLOCK_N, NUM_WARPS)
    acc = warpgroup_mma_init(
        gl.zeros((BLOCK_M, BLOCK_N), dtype=gl.float32, layout=mma_layout)
    )

    bars = gl.allocate_shared_memory(
        gl.int64, [NUM_BUFFERS, 1], mbarrier.MBarrierLayout()
    )
    for i in gl.static_range(NUM_BUFFERS):
        mbarrier.init(bars.index(i), count=1)
    idx = 0
    phase = 0

    for k in range(0, K, BLOCK_K):
        a = a_bufs.index(idx)
        b = b_bufs.index(idx)
        bar = bars.index(idx)
        mbarrier.expect(bar, a_desc.block_type.nbytes + b_desc.block_type.nbytes)
        tma.async_copy_global_to_shared(a_desc, [off_m, k], bar, a)
        tma.async_copy_global_to_shared(
            b_desc, [off_n, k] if TRANS_B else [k, off_n], bar, b
        )
        mbarrier.wait(bar, phase=phase)

        if TRANS_B:
            b = b.permute((1, 0))
        acc = warpgroup_mma_wait(num_outstanding=0, deps=(acc,))
        acc = warpgroup_mma(a, b, acc, is_async=True)

        idx += 1
        if idx == NUM_BUFFERS:
            idx = 0
            phase ^= 1

    acc = warpgroup_mma_wait(num_outstanding=0, deps=(acc,))
    for i in gl.static_range(NUM_BUFFERS):
        mbarrier.invalidate(bars.index(i))

    c_smem = gl.allocate_shared_memory(DTYPE, [BLOCK_M, BLOCK_N], C_LAYOUT)
    c_smem.store(acc.to(DTYPE))
    fence_async_shared()
    tma.async_copy_shared_to_global(c_desc, [off_m, off_n], c_smem)
    tma.store_wait(pendings=0)

# config = {"BLOCK_K": 128, "BLOCK_M": 128, "BLOCK_N": 128, "arch": "sm_90", "dtype": "fp8e4m3", "num_buffers": 1, "num_warps": 4, "trans_b": 1}
# arch = sm_90


// ===== COMPILED SASS (sm_90a) =====

	.target	sm_90a

	.elftype	@"ET_EXEC"


//--------------------- .note.nv.tkinfo           --------------------------
	.section	.note.nv.tkinfo,"",@"SHT_NOTE"
	.sectionflags	@"SHF_NOTE_NV_TKINFO"
	.tkinfo
        /*0018*/ 	.word	0x00000002
        /*0030*/ 	.string	""
        /*0030*/ 	.string	"ptxas"
        /*0030*/ 	.string	"Cuda compilation tools, release 13.0, V13.0.88"
        /*0030*/ 	.string	"Build cuda_13.0.r13.0/compiler.36424714_0"
        /*0030*/ 	.string	"-v  -suppress-debug-info  -lineinfo  -arch sm_90a "



//--------------------- .note.nv.cuinfo           --------------------------
	.section	.note.nv.cuinfo,"",@"SHT_NOTE"
	.sectionflags	@"SHF_NOTE_NV_CUINFO"
        /*0018*/ 	.short	0x0002
        /*001a*/ 	.short	0x005a
        /*001c*/ 	.short	0x0082
	.zero		2


//--------------------- .nv.info                  --------------------------
	.section	.nv.info,"",@"SHT_CUDA_INFO"
	.align	4


	//----- nvinfo : EIATTR_REGCOUNT
	.align		4
        /*0000*/ 	.byte	0x04, 0x2f
        /*0002*/ 	.short	(.L_1 - .L_0)
	.align		4
.L_0:
        /*0004*/ 	.word	index@(gluon_wgmma)
        /*0008*/ 	.word	0x0000009a


	//----- nvinfo : EIATTR_FRAME_SIZE
	.align		4
.L_1:
        /*000c*/ 	.byte	0x04, 0x11
        /*000e*/ 	.short	(.L_3 - .L_2)
	.align		4
.L_2:
        /*0010*/ 	.word	index@(gluon_wgmma)
        /*0014*/ 	.word	0x00000000


	//----- nvinfo : EIATTR_MIN_STACK_SIZE
	.align		4
.L_3:
        /*0018*/ 	.byte	0x04, 0x12
        /*001a*/ 	.short	(.L_5 - .L_4)
	.align		4
.L_4:
        /*001c*/ 	.word	index@(gluon_wgmma)
        /*0020*/ 	.word	0x00000000
.L_5:


//--------------------- .nv.compat                --------------------------
	.section	.nv.compat,"",@"SHT_CUDA_COMPAT_INFO"
	.align	4
        /*0000*/ 	.byte	0x02, 0x09, 0x01, 0x00, 0x02, 0x02, 0x04, 0x00, 0x02, 0x05, 0x05, 0x00, 0x03, 0x07, 0x01, 0x01
        /*0010*/ 	.byte	0x02, 0x03, 0x03, 0x00, 0x02, 0x06, 0x01, 0x00, 0x04, 0x0b, 0x08, 0x00, 0x00, 0x00, 0x00, 0x00
        /*0020*/ 	.byte	0x00, 0x00, 0x00, 0x00


//--------------------- .nv.info.gluon_wgmma      --------------------------
	.section	.nv.info.gluon_wgmma,"",@"SHT_CUDA_INFO"
	.sectionflags	@""
	.align	4


	//----- nvinfo : EIATTR_CUDA_API_VERSION
	.align		4
        /*0000*/ 	.byte	0x04, 0x37
        /*0002*/ 	.short	(.L_7 - .L_6)
.L_6:
        /*0004*/ 	.word	0x00000082


	//----- nvinfo : EIATTR_KPARAM_INFO
	.align		4
.L_7:
        /*0008*/ 	.byte	0x04, 0x17
        /*000a*/ 	.short	(.L_9 - .L_8)
.L_8:
        /*000c*/ 	.word	0x00000000
        /*0010*/ 	.short	0x000a
        /*0012*/ 	.short	0x0048
        /*0014*/ 	.byte	0x00, 0xf4, 0x21, 0x00


	//----- nvinfo : EIATTR_KPARAM_INFO
	.align		4
.L_9:
        /*0018*/ 	.byte	0x04, 0x17
        /*001a*/ 	.short	(.L_11 - .L_10)
.L_10:
        /*001c*/ 	.word	0x00000000
        /*0020*/ 	.short	0x0009
        /*0022*/ 	.short	0x0040
        /*0024*/ 	.byte	0x00, 0xf4, 0x21, 0x00


	//----- nvinfo : EIATTR_KPARAM_INFO
	.align		4
.L_11:
        /*0028*/ 	.byte	0x04, 0x17
        /*002a*/ 	.short	(.L_13 - .L_12)
.L_12:
        /*002c*/ 	.word	0x00000000
        /*0030*/ 	.short	0x0008
        /*0032*/ 	.short	0x0038
        /*0034*/ 	.byte	0x00, 0xf0, 0x21, 0x00


	//----- nvinfo : EIATTR_KPARAM_INFO
	.align		4
.L_13:
        /*0038*/ 	.byte	0x04, 0x17
        /*003a*/ 	.short	(.L_15 - .L_14)
.L_14:
        /*003c*/ 	.word	0x00000000
        /*0040*/ 	.short	0x0007
        /*0042*/ 	.short	0x0030
        /*0044*/ 	.byte	0x00, 0xf0, 0x21, 0x00


	//----- nvinfo : EIATTR_KPARAM_INFO
	.align		4
.L_15:
        /*0048*/ 	.byte	0x04, 0x17
        /*004a*/ 	.short	(.L_17 - .L_16)
.L_16:
        /*004c*/ 	.word	0x00000000
        /*0050*/ 	.short	0x0006
        /*0052*/ 	.short	0x0028
        /*0054*/ 	.byte	0x00, 0xf0, 0x21, 0x00


	//----- nvinfo : EIATTR_KPARAM_INFO
	.align		4
.L_17:
        /*0058*/ 	.byte	0x04, 0x17
        /*005a*/ 	.short	(.L_19 - .L_18)
.L_18:
        /*005c*/ 	.word	0x00000000
        /*0060*/ 	.short	0x0005
        /*0062*/ 	.short	0x0020
        /*0064*/ 	.byte	0x00, 0xf0, 0x11, 0x00


	//----- nvinfo : EIATTR_KPARAM_INFO
	.align		4
.L_19:
        /*0068*/ 	.byte	0x04, 0x17
        /*006a*/ 	.short	(.L_21 - .L_20)
.L_20:
        /*006c*/ 	.word	0x00000000
        /*0070*/ 	.short	0x0004
        /*0072*/ 	.short	0x001c
        /*0074*/ 	.byte	0x00, 0xf0, 0x11, 0x00


	//----- nvinfo : EIATTR_KPARAM_INFO
	.align		4
.L_21:
        /*0078*/ 	.byte	0x04, 0x17
        /*007a*/ 	.short	(.L_23 - .L_22)
.L_22:
        /*007c*/ 	.word	0x00000000
        /*0080*/ 	.short	0x0003
        /*0082*/ 	.short	0x0018
        /*0084*/ 	.byte	0x00, 0xf0, 0x11, 0x00


	//----- nvinfo : EIATTR_KPARAM_INFO
	.align		4
.L_23:
        /*0088*/ 	.byte	0x04, 0x17
        /*008a*/ 	.short	(.L_25 - .L_24)
.L_24:
        /*008c*/ 	.word	0x00000000
        /*0090*/ 	.short	0x0002
        /*0092*/ 	.short	0x0010
        /*0094*/ 	.byte	0x00, 0xf4, 0x21, 0x00


	//----- nvinfo : EIATTR_KPARAM_INFO
	.align		4
.L_25:
        /*0098*/ 	.byte	0x04, 0x17
        /*009a*/ 	.short	(.L_27 - .L_26)
.L_26:
        /*009c*/ 	.word	0x00000000
        /*00a0*/ 	.short	0x0001
        /*00a2*/ 	.short	0x0008
        /*00a4*/ 	.byte	0x00, 0xf4, 0x21, 0x00


	//----- nvinfo : EIATTR_KPARAM_INFO
	.align		4
.L_27:
        /*00a8*/ 	.byte	0x04, 0x17
        /*00aa*/ 	.short	(.L_29 - .L_28)
.L_28:
        /*00ac*/ 	.word	0x00000000
        /*00b0*/ 	.short	0x0000
        /*00b2*/ 	.short	0x0000
        /*00b4*/ 	.byte	0x00, 0xf4, 0x21, 0x00


	//----- nvinfo : EIATTR_SPARSE_MMA_MASK
	.align		4
.L_29:
        /*00b8*/ 	.byte	0x03, 0x50
        /*00ba*/ 	.short	0x0000


	//----- nvinfo : EIATTR_MAXREG_COUNT
	.align		4
        /*00bc*/ 	.byte	0x03, 0x1b
        /*00be*/ 	.short	0x00ff


	//----- nvinfo : EIATTR_NUM_BARRIERS
	.align		4
        /*00c0*/ 	.byte	0x02, 0x4c
        /*00c2*/ 	.byte	0x01
	.zero		1


	//----- nvinfo : EIATTR_MERCURY_ISA_VERSION
	.align		4
        /*00c4*/ 	.byte	0x03, 0x5f
        /*00c6*/ 	.short	0x0101


	//----- nvinfo : EIATTR_INT_WARP_WIDE_INSTR_OFFSETS
	.align		4
        /*00c8*/ 	.byte	0x04, 0x31
        /*00ca*/ 	.short	(.L_31 - .L_30)


	//   ....[0]....
.L_30:
        /*00cc*/ 	.word	0x00001560


	//   ....[1]....
        /*00d0*/ 	.word	0x000015f0


	//   ....[2]....
        /*00d4*/ 	.word	0x00001c70


	//   ....[3]....
        /*00d8*/ 	.word	0x00001c80


	//   ....[4]....
        /*00dc*/ 	.word	0x00001c90


	//   ....[5]....
        /*00e0*/ 	.word	0x00001ca0


	//   ....[6]....
        /*00e4*/ 	.word	0x00002220


	//   ....[7]....
        /*00e8*/ 	.word	0x00002260


	//----- nvinfo : EIATTR_COOP_GROUP_MASK_REGIDS
	.align		4
.L_31:
        /*00ec*/ 	.byte	0x04, 0x29
        /*00ee*/ 	.short	(.L_33 - .L_32)


	//   ....[0]....
.L_32:
        /*00f0*/ 	.word	0xffffffff


	//   ....[1]....
        /*00f4*/ 	.word	0xffffffff


	//   ....[2]....
        /*00f8*/ 	.word	0xffffffff


	//----- nvinfo : EIATTR_COOP_GROUP_INSTR_OFFSETS
	.align		4
.L_33:
        /*00fc*/ 	.byte	0x04, 0x28
        /*00fe*/ 	.short	(.L_35 - .L_34)


	//   ....[0]....
.L_34:
        /*0100*/ 	.word	0x00000140


	//   ....[1]....
        /*0104*/ 	.word	0x000006e0


	//   ....[2]....
        /*0108*/ 	.word	0x00000cb0


	//----- nvinfo : EIATTR_MBARRIER_INSTR_OFFSETS
	.align		4
.L_35:
        /*010c*/ 	.byte	0x04, 0x39
        /*010e*/ 	.short	(.L_37 - .L_36)


	//   ....[0]....
.L_36:
        /*0110*/ 	.word	0x00001680
        /*0114*/ 	.word	0x000000ff
        /*0118*/ 	.word	0x00008000
        /*011c*/ 	.short	0x0100
        /*011e*/ 	.byte	0x08
	.zero		1


	//   ....[1]....
        /*0120*/ 	.word	0x00001db0
        /*0124*/ 	.word	0x000000ff
        /*0128*/ 	.word	0x00008000
        /*012c*/ 	.short	0x010a
        /*012e*/ 	.byte	0x08
	.zero		1


	//   ....[2]....
        /*0130*/ 	.word	0x00002090
        /*0134*/ 	.word	0x000000ff
        /*0138*/ 	.word	0x00008000
        /*013c*/ 	.short	0x0108
        /*013e*/ 	.byte	0x08
	.zero		1


	//   ....[3]....
        /*0140*/ 	.word	0x00002960
        /*0144*/ 	.word	0x000000ff
        /*0148*/ 	.word	0x00008000
        /*014c*/ 	.short	0x010a
        /*014e*/ 	.byte	0x08
	.zero		1


	//----- nvinfo : EIATTR_NUM_MBARRIERS
	.align		4
.L_37:
        /*0150*/ 	.byte	0x03, 0x38
        /*0152*/ 	.short	0x0001


	//----- nvinfo : EIATTR_EXIT_INSTR_OFFSETS
	.align		4
        /*0154*/ 	.byte	0x04, 0x1c
        /*0156*/ 	.short	(.L_39 - .L_38)


	//   ....[0]....
.L_38:
        /*0158*/ 	.word	0x00002950


	//----- nvinfo : EIATTR_REQNTID
	.align		4
.L_39:
        /*015c*/ 	.byte	0x04, 0x10
        /*015e*/ 	.short	(.L_41 - .L_40)
.L_40:
        /*0160*/ 	.word	0x00000080
        /*0164*/ 	.word	0x00000001
        /*0168*/ 	.word	0x00000001


	//----- nvinfo : EIATTR_CRS_STACK_SIZE
	.align		4
.L_41:
        /*016c*/ 	.byte	0x04, 0x1e
        /*016e*/ 	.short	(.L_43 - .L_42)
.L_42:
        /*0170*/ 	.word	0x00000000


	//----- nvinfo : EIATTR_CBANK_PARAM_SIZE
	.align		4
.L_43:
        /*0174*/ 	.byte	0x03, 0x19
        /*0176*/ 	.short	0x0050


	//----- nvinfo : EIATTR_PARAM_CBANK
	.align		4
        /*0178*/ 	.byte	0x04, 0x0a
        /*017a*/ 	.short	(.L_45 - .L_44)
	.align		4
.L_44:
        /*017c*/ 	.word	index@(.nv.constant0.gluon_wgmma)
        /*0180*/ 	.short	0x0210
        /*0182*/ 	.short	0x0050


	//----- nvinfo : EIATTR_SW_WAR
	.align		4
.L_45:
        /*0184*/ 	.byte	0x04, 0x36
        /*0186*/ 	.short	(.L_47 - .L_46)
.L_46:
        /*0188*/ 	.word	0x00000008
.L_47:


//--------------------- .nv.callgraph             --------------------------
	.section	.nv.callgraph,"",@"SHT_CUDA_CALLGRAPH"
	.align	4
	.sectionentsize	8
	.align		4
        /*0000*/ 	.word	0x00000000
	.align		4
        /*0004*/ 	.word	0xffffffff
	.align		4
        /*0008*/ 	.word	0x00000000
	.align		4
        /*000c*/ 	.word	0xfffffffe
	.align		4
        /*0010*/ 	.word	0x00000000
	.align		4
        /*0014*/ 	.word	0xfffffffd
	.align		4
        /*0018*/ 	.word	0x00000000
	.align		4
        /*001c*/ 	.word	0xfffffffc


//--------------------- .text.gluon_wgmma         --------------------------
	.section	.text.gluon_wgmma,"ax",@progbits
	.align	128
        .global         gluon_wgmma
        .type           gluon_wgmma,@function
        .size           gluon_wgmma,(.L_x_53 - gluon_wgmma)
        .other          gluon_wgmma,@"STO_CUDA_ENTRY STV_DEFAULT"
gluon_wgmma:
.text.gluon_wgmma:
[----:B------:R-:W-:Y:S01]  /*0000*/  LDC R1, c[0x0][0x28] ;  /* 0x00000a00ff017b82 */ /* 0x000fe20000000800 */
[----:B------:R-:W1:Y:S07]  /*0010*/  S2R R0, SR_TID.X ;  /* 0x0000000000007919 */ /* 0x000e6e0000002100 */
[----:B------:R-:W2:Y:S01]  /*0020*/  S2UR UR4, SR_CgaCtaId ;  /* 0x00000000000479c3 */ /* 0x000ea20000008800 */
[----:B------:R-:W-:Y:S01]  /*0030*/  UMOV UR8, 0x400 ;  /* 0x0000040000087882 */ /* 0x000fe20000000000 */
[----:B------:R-:W-:Y:S01]  /*0040*/  ULDC UR6, c[0x0][0xc] ;  /* 0x0000030000067ab9 */ /* 0x000fe20000000800 */
[----:B------:R-:W-:Y:S01]  /*0050*/  ULDC.64 UR48, c[0x0][0x250] ;  /* 0x0000940000307ab9 */ /* 0x000fe20000000a00 */
[----:B------:R-:W-:Y:S04]  /*0060*/  BSSY B0, `(.L_x_0) ;  /* 0x000001d000007945 */ /* 0x000fe80003800000 */
[----:B------:R-:W3:Y:S08]  /*0070*/  LDC R12, c[0x0][0x230] ;  /* 0x00008c00ff0c7b82 */ /* 0x000ef00000000800 */
[----:B------:R-:W-:Y:S08]  /*0080*/  S2UR UR50, SR_CTAID.Y ;  /* 0x00000000003279c3 */ /* 0x000ff00000002600 */
[----:B------:R-:W4:Y:S01]  /*0090*/  S2UR UR5, SR_CTAID.Z ;  /* 0x00000000000579c3 */ /* 0x000f220000002700 */
[----:B--2---:R-:W-:-:S03]  /*00a0*/  ULEA UR8, UR4, UR8, 0x18 ;  /* 0x0000000804087291 */ /* 0x004fc6000f8ec03f */
[----:B------:R-:W-:Y:S01]  /*00b0*/  ULDC UR4, c[0x0][0x10] ;  /* 0x0000040000047ab9 */ /* 0x000fe20000000800 */
[----:B-1----:R-:W-:-:S03]  /*00c0*/  LOP3.LUT R7, R0, 0x7f, RZ, 0xc0, !PT ;  /* 0x0000007f00077812 */ /* 0x002fc600078ec0ff */
[----:B------:R-:W1:Y:S01]  /*00d0*/  S2UR UR51, SR_CTAID.X ;  /* 0x00000000003379c3 */ /* 0x000e620000002500 */
[----:B---3--:R-:W-:Y:S01]  /*00e0*/  VIADD R5, R12, 0xffffffff ;  /* 0xffffffff0c057836 */ /* 0x008fe20000000000 */
[C---:B------:R-:W-:Y:S02]  /*00f0*/  ISETP.GE.U32.AND P0, PT, R7.reuse, 0x20, PT ;  /* 0x000000200700780c */ /* 0x040fe40003f06070 */
[C---:B------:R-:W-:Y:S02]  /*0100*/  ISETP.NE.U32.AND P2, PT, R7.reuse, RZ, PT ;  /* 0x000000ff0700720c */ /* 0x040fe40003f45070 */
[----:B------:R-:W-:Y:S02]  /*0110*/  LEA R4, R7, UR8, 0x2 ;  /* 0x0000000807047c11 */ /* 0x000fe4000f8e10ff */
[----:B------:R-:W2:Y:S07]  /*0120*/  LDC R6, c[0x0][0x228] ;  /* 0x00008a00ff067b82 */ /* 0x000eae0000000800 */
[----:B------:R3:W-:Y:S01]  /*0130*/  @!P0 STS [R4], RZ ;  /* 0x000000ff04008388 */ /* 0x0007e20000000800 */
[----:B------:R-:W-:-:S03]  /*0140*/  NOP ;  /* 0x0000000000007918 */ /* 0x000fc60000000000 */
[----:B------:R3:W-:Y:S01]  /*0150*/  @!P2 STS [UR8+0x20], R5 ;  /* 0x00002005ff00a988 */ /* 0x0007e20008000808 */
[----:B----4-:R-:W-:-:S04]  /*0160*/  UIMAD UR4, UR5, UR4, UR50 ;  /* 0x00000004050472a4 */ /* 0x010fc8000f8e0232 */
[----:B-1----:R-:W-:-:S04]  /*0170*/  UIMAD UR4, UR4, UR6, UR51 ;  /* 0x00000006040472a4 */ /* 0x002fc8000f8e0233 */
[----:B------:R-:W-:Y:S01]  /*0180*/  UIMAD UR4, UR4, 0x180, URZ ;  /* 0x00000180040478a4 */ /* 0x000fe2000f8e023f */
[----:B--2---:R-:W-:-:S03]  /*0190*/  VIADD R6, R6, 0xffffffff ;  /* 0xffffffff06067836 */ /* 0x004fc60000000000 */
[----:B------:R-:W-:-:S04]  /*01a0*/  UIADD3 UR20, UP0, UR4, UR48, URZ ;  /* 0x0000003004147290 */ /* 0x000fc8000ff1e03f */
[----:B------:R-:W-:Y:S01]  /*01b0*/  ULEA.HI.X.SX32 UR21, UR4, UR49, 0x1, UP0 ;  /* 0x0000003104157291 */ /* 0x000fe200080f0e3f */
[----:B---3--:R-:W-:Y:S11]  /*01c0*/  @P2 BRA `(.L_x_1) ;  /* 0x0000000000182947 */ /* 0x008ff60003800000 */
[----:B------:R-:W1:Y:S01]  /*01d0*/  LDS R2, [UR8+0x8] ;  /* 0x00000808ff027984 */ /* 0x000e620008000800 */
[----:B------:R-:W2:Y:S01]  /*01e0*/  LDC.64 R8, c[0x0][0x210] ;  /* 0x00008400ff087b82 */ /* 0x000ea20000000a00 */
[----:B------:R-:W-:Y:S02]  /*01f0*/  IMAD.MOV.U32 R3, RZ, RZ, 0x70 ;  /* 0x00000070ff037424 */ /* 0x000fe400078e00ff */
[----:B--2---:R2:W-:Y:S03]  /*0200*/  STS.64 [UR8], R8 ;  /* 0x00000008ff007988 */ /* 0x0045e60008000a08 */
[----:B-1----:R-:W-:-:S05]  /*0210*/  LOP3.LUT R2, R2, 0x10, R3, 0xd8, !PT ;  /* 0x0000001002027812 */ /* 0x002fca00078ed803 */
[----:B------:R2:W-:Y:S02]  /*0220*/  STS [UR8+0x8], R2 ;  /* 0x00000802ff007988 */ /* 0x0005e40008000808 */
.L_x_1:
[----:B------:R-:W-:Y:S05]  /*0230*/  BSYNC B0 ;  /* 0x0000000000007941 */ /* 0x000fea0003800000 */
.L_x_0:
[----:B------:R-:W-:Y:S04]  /*0240*/  BSSY B0, `(.L_x_2) ;  /* 0x000000a000007945 */ /* 0x000fe80003800000 */
[----:B------:R-:W-:Y:S05]  /*0250*/  @P2 BRA `(.L_x_3) ;  /* 0x0000000000202947 */ /* 0x000fea0003800000 */
[----:B--2---:R-:W1:Y:S01]  /*0260*/  LDS R2, [UR8+0x34] ;  /* 0x00003408ff027984 */ /* 0x004e620008000800 */
[----:B------:R-:W-:Y:S02]  /*0270*/  IMAD.MOV.U32 R3, RZ, RZ, 0x7f000000 ;  /* 0x7f000000ff037424 */ /* 0x000fe400078e00ff */
[----:B------:R-:W-:Y:S01]  /*0280*/  @!P2 IMAD.MOV.U32 R8, RZ, RZ, 0x7f ;  /* 0x0000007fff08a424 */ /* 0x000fe200078e00ff */
[----:B------:R-:W2:Y:S02]  /*0290*/  @!P2 LDS R9, [UR8+0x38] ;  /* 0x00003808ff09a984 */ /* 0x000ea40008000800 */
[----:B-1----:R-:W-:Y:S02]  /*02a0*/  LOP3.LUT R2, R2, 0xff000000, R3, 0xb8, !PT ;  /* 0xff00000002027812 */ /* 0x002fe400078eb803 */
[----:B--2---:R-:W-:-:S03]  /*02b0*/  @!P2 LOP3.LUT R3, R9, 0xff, R8, 0xb8, !PT ;  /* 0x000000ff0903a812 */ /* 0x004fc600078eb808 */
[----:B------:R1:W-:Y:S04]  /*02c0*/  STS [UR8+0x34], R2 ;  /* 0x00003402ff007988 */ /* 0x0003e80008000808 */
[----:B------:R1:W-:Y:S02]  /*02d0*/  @!P2 STS [UR8+0x38], R3 ;  /* 0x00003803ff00a988 */ /* 0x0003e40008000808 */
.L_x_3:
[----:B------:R-:W-:Y:S05]  /*02e0*/  BSYNC B0 ;  /* 0x0000000000007941 */ /* 0x000fea0003800000 */
.L_x_2:
[----:B------:R-:W-:Y:S04]  /*02f0*/  BSSY B0, `(.L_x_4) ;  /* 0x000000a000007945 */ /* 0x000fe80003800000 */
[----:B------:R-:W-:Y:S05]  /*0300*/  @P2 BRA `(.L_x_5) ;  /* 0x0000000000202947 */ /* 0x000fea0003800000 */
[----:B-12---:R-:W1:Y:S01]  /*0310*/  LDS R2, [UR8+0x1c] ;  /* 0x00001c08ff027984 */ /* 0x006e620008000800 */
[----:B------:R-:W2:Y:S03]  /*0320*/  LDC.64 R10, c[0x0][0x238] ;  /* 0x00008e00ff0a7b82 */ /* 0x000ea60000000a00 */
[----:B------:R3:W-:Y:S01]  /*0330*/  STS [UR8+0x24], R6 ;  /* 0x00002406ff007988 */ /* 0x0007e20008000808 */
[--C-:B--2---:R-:W-:Y:S02]  /*0340*/  SHF.R.U32.HI R9, RZ, 0x4, R11.reuse ;  /* 0x00000004ff097819 */ /* 0x104fe4000001160b */
[----:B------:R-:W-:-:S05]  /*0350*/  SHF.R.U64 R3, R10, 0x4, R11 ;  /* 0x000000040a037819 */ /* 0x000fca000000120b */
[----:B------:R3:W-:Y:S01]  /*0360*/  STS [UR8+0xc], R3 ;  /* 0x00000c03ff007988 */ /* 0x0007e20008000808 */
[----:B-1----:R-:W-:-:S05]  /*0370*/  LOP3.LUT R2, R2, 0xf, R9, 0xb8, !PT ;  /* 0x0000000f02027812 */ /* 0x002fca00078eb809 */
[----:B------:R3:W-:Y:S02]  /*0380*/  STS [UR8+0x1c], R2 ;  /* 0x00001c02ff007988 */ /* 0x0007e40008000808 */
.L_x_5:
[----:B------:R-:W-:Y:S05]  /*0390*/  BSYNC B0 ;  /* 0x0000000000007941 */ /* 0x000fea0003800000 */
.L_x_4:
[----:B------:R-:W-:Y:S04]  /*03a0*/  BSSY B1, `(.L_x_6) ;  /* 0x000001e000017945 */ /* 0x000fe80003800000 */
[----:B------:R-:W-:Y:S01]  /*03b0*/  BSSY B0, `(.L_x_7) ;  /* 0x0000019000007945 */ /* 0x000fe20003800000 */
[----:B--2---:R-:W-:-:S03]  /*03c0*/  IMAD.MOV.U32 R8, RZ, RZ, RZ ;  /* 0x000000ffff087224 */ /* 0x004fc600078e00ff */
[----:B------:R-:W-:Y:S05]  /*03d0*/  @P2 BRA `(.L_x_8) ;  /* 0x00000000001c2947 */ /* 0x000fea0003800000 */
[----:B-1-3--:R-:W1:Y:S02]  /*03e0*/  LDS R2, [UR8+0x34] ;  /* 0x00003408ff027984 */ /* 0x00ae640008000800 */
[----:B-1----:R-:W-:-:S05]  /*03f0*/  LOP3.LUT R2, R2, 0x7, RZ, 0xb8, !PT ;  /* 0x0000000702027812 */ /* 0x002fca00078eb8ff */
[----:B------:R1:W-:Y:S01]  /*0400*/  STS [UR8+0x34], R2 ;  /* 0x00003402ff007988 */ /* 0x0003e20008000808 */
[----:B------:R-:W-:Y:S05]  /*0410*/  @P2 BRA `(.L_x_9) ;  /* 0x00000000001c2947 */ /* 0x000fea0003800000 */
[----:B-1----:R-:W1:Y:S02]  /*0420*/  LDS R2, [UR8+0x34] ;  /* 0x00003408ff027984 */ /* 0x002e640008000800 */
[----:B-1----:R-:W-:-:S05]  /*0430*/  LOP3.LUT R2, R2, 0x38, RZ, 0xb8, !PT ;  /* 0x0000003802027812 */ /* 0x002fca00078eb8ff */
[----:B------:R2:W-:Y:S02]  /*0440*/  STS [UR8+0x34], R2 ;  /* 0x00003402ff007988 */ /* 0x0005e40008000808 */
.L_x_8:
[----:B------:R-:W-:Y:S05]  /*0450*/  @P2 BRA `(.L_x_10) ;  /* 0x00000000001c2947 */ /* 0x000fea0003800000 */
[----:B-123--:R-:W1:Y:S02]  /*0460*/  LDS R2, [UR8+0x8] ;  /* 0x00000808ff027984 */ /* 0x00ee640008000800 */
[----:B-1----:R-:W-:-:S05]  /*0470*/  LOP3.LUT R2, R2, 0x780, RZ, 0xb8, !PT ;  /* 0x0000078002027812 */ /* 0x002fca00078eb8ff */
[----:B------:R2:W-:Y:S02]  /*0480*/  STS [UR8+0x8], R2 ;  /* 0x00000802ff007988 */ /* 0x0005e40008000808 */
.L_x_9:
[----:B------:R-:W-:Y:S05]  /*0490*/  @P2 BRA `(.L_x_11) ;  /* 0x0000000000282947 */ /* 0x000fea0003800000 */
[----:B-12---:R-:W1:Y:S02]  /*04a0*/  LDS R2, [UR8+0x8] ;  /* 0x00000808ff027984 */ /* 0x006e640008000800 */
[----:B-1----:R-:W-:-:S05]  /*04b0*/  LOP3.LUT R2, R2, 0x1800, RZ, 0xb8, !PT ;  /* 0x0000180002027812 */ /* 0x002fca00078eb8ff */
[----:B------:R4:W-:Y:S02]  /*04c0*/  STS [UR8+0x8], R2 ;  /* 0x00000802ff007988 */ /* 0x0009e40008000808 */
.L_x_10:
[----:B------:R-:W-:Y:S05]  /*04d0*/  @P2 BREAK B0 ;  /* 0x0000000000002942 */ /* 0x000fea0003800000 */
[----:B------:R-:W-:Y:S05]  /*04e0*/  @P2 BRA `(.L_x_12) ;  /* 0x0000000000242947 */ /* 0x000fea0003800000 */
[----:B-1-3--:R-:W1:Y:S01]  /*04f0*/  LDS R3, [UR8+0x8] ;  /* 0x00000808ff037984 */ /* 0x00ae620008000800 */
[----:B--2-4-:R-:W-:-:S05]  /*0500*/  IMAD.MOV.U32 R2, RZ, RZ, 0x6000 ;  /* 0x00006000ff027424 */ /* 0x014fca00078e00ff */
[----:B-1----:R-:W-:-:S04]  /*0510*/  LOP3.LUT R2, R3, 0x6000, R2, 0xd8, !PT ;  /* 0x0000600003027812 */ /* 0x002fc800078ed802 */
[----:B------:R-:W-:-:S05]  /*0520*/  LOP3.LUT R2, R2, 0x400000, RZ, 0xb8, !PT ;  /* 0x0040000002027812 */ /* 0x000fca00078eb8ff */
[----:B------:R3:W-:Y:S02]  /*0530*/  STS [UR8+0x8], R2 ;  /* 0x00000802ff007988 */ /* 0x0007e40008000808 */
.L_x_11:
[----:B------:R-:W-:Y:S05]  /*0540*/  BSYNC B0 ;  /* 0x0000000000007941 */ /* 0x000fea0003800000 */
.L_x_7:
[----:B-123--:R-:W1:Y:S02]  /*0550*/  @!P2 LDS R2, [UR8+0x8] ;  /* 0x00000808ff02a984 */ /* 0x00ee640008000800 */
[----:B-1----:R-:W-:-:S05]  /*0560*/  @!P2 LOP3.LUT R2, R2, 0x8000, RZ, 0xb8, !PT ;  /* 0x000080000202a812 */ /* 0x002fca00078eb8ff */
[----:B------:R5:W-:Y:S02]  /*0570*/  @!P2 STS [UR8+0x8], R2 ;  /* 0x00000802ff00a988 */ /* 0x000be40008000808 */
.L_x_12:
[----:B------:R-:W-:Y:S05]  /*0580*/  BSYNC B1 ;  /* 0x0000000000017941 */ /* 0x000fea0003800000 */
.L_x_6:
[----:B------:R-:W-:Y:S05]  /*0590*/  WARPSYNC.ALL ;  /* 0x0000000000007948 */ /* 0x000fea0003800000 */
[----:B------:R-:W-:Y:S05]  /*05a0*/  @P0 BRA `(.L_x_13) ;  /* 0x0000000000280947 */ /* 0x000fea0003800000 */
[----:B-12345:R-:W1:Y:S01]  /*05b0*/  S2R R2, SR_LANEID ;  /* 0x0000000000027919 */ /* 0x03ee620000000000 */
[----:B------:R-:W-:Y:S05]  /*05c0*/  WARPSYNC.ALL ;  /* 0x0000000000007948 */ /* 0x000fea0003800000 */
[----:B-1----:R-:W-:-:S05]  /*05d0*/  IMAD.SHL.U32 R9, R2, 0x4, RZ ;  /* 0x0000000402097824 */ /* 0x002fca00078e00ff */
[----:B------:R-:W1:Y:S01]  /*05e0*/  LDS R11, [R9+UR8] ;  /* 0x00000008090b7984 */ /* 0x000e620008000800 */
[----:B------:R-:W-:-:S05]  /*05f0*/  IADD3 R2, P1, R9, UR20, RZ ;  /* 0x0000001409027c10 */ /* 0x000fca000ff3e0ff */
[----:B------:R-:W-:-:S05]  /*0600*/  IMAD.X R3, RZ, RZ, UR21, P1 ;  /* 0x00000015ff037e24 */ /* 0x000fca00088e06ff */
[----:B-1----:R1:W2:Y:S01]  /*0610*/  ATOMG.E.EXCH.STRONG.GPU PT, RZ, [R2], R11 ;  /* 0x0000000b02ff73a8 */ /* 0x0022a200041ee100 */
[----:B------:R-:W-:-:S04]  /*0620*/  DEPBAR {5,4,3,2,1,0} ;  /* 0x0000003f0000791a */ /* 0x000fc80000000000 */
[----:B------:R1:W-:Y:S01]  /*0630*/  UTMACCTL.IV [UR20] ;  /* 0x00000000140079b9 */ /* 0x0003e20008000000 */
[----:B------:R-:W-:Y:S01]  /*0640*/  NOP ;  /* 0x0000000000007918 */ /* 0x000fe20000000000 */
.L_x_13:
[----:B------:R-:W-:Y:S05]  /*0650*/  @P0 BRA `(.L_x_14) ;  /* 0x00000000000c0947 */ /* 0x000fea0003800000 */
[----:B------:R0:W-:Y:S01]  /*0660*/  UTMACMDFLUSH ;  /* 0x00000000000079b7 */ /* 0x0001e20000000000 */
[----:B------:R-:W-:Y:S05]  /*0670*/  @P0 BRA `(.L_x_14) ;  /* 0x0000000000040947 */ /* 0x000fea0003800000 */
[----:B------:R-:W-:-:S04]  /*0680*/  DEPBAR.LE SB0, 0x0 ;  /* 0x000080000000791a */ /* 0x000fc80000000000 */
.L_x_14:
[----:B------:R-:W-:Y:S05]  /*0690*/  WARPSYNC.ALL ;  /* 0x0000000000007948 */ /* 0x000fea0003800000 */
[----:B--2---:R-:W-:Y:S06]  /*06a0*/  BAR.SYNC.DEFER_BLOCKING 0x0 ;  /* 0x0000000000007b1d */ /* 0x004fec0000010000 */
[----:B------:R-:W-:Y:S02]  /*06b0*/  BSSY B1, `(.L_x_15) ;  /* 0x000000b000017945 */ /* 0x000fe40003800000 */
[----:B------:R-:W-:Y:S06]  /*06c0*/  BAR.SYNC.DEFER_BLOCKING 0x0 ;  /* 0x0000000000007b1d */ /* 0x000fec0000010000 */
[----:B------:R2:W-:Y:S01]  /*06d0*/  @!P0 STS [R4], RZ ;  /* 0x000000ff04008388 */ /* 0x0005e20000000800 */
[----:B------:R-:W-:Y:S01]  /*06e0*/  NOP ;  /* 0x0000000000007918 */ /* 0x000fe20000000000 */
[----:B------:R-:W-:Y:S05]  /*06f0*/  @P2 BRA `(.L_x_16) ;  /* 0x0000000000182947 */ /* 0x000fea0003800000 */
[----:B-1-345:R-:W1:Y:S01]  /*0700*/  LDS R2, [UR8+0x8] ;  /* 0x00000808ff027984 */ /* 0x03ae620008000800 */
[----:B------:R-:W3:Y:S01]  /*0710*/  LDC.64 R10, c[0x0][0x218] ;  /* 0x00008600ff0a7b82 */ /* 0x000ee20000000a00 */
[----:B------:R-:W-:Y:S02]  /*0720*/  IMAD.MOV.U32 R3, RZ, RZ, 0x70 ;  /* 0x00000070ff037424 */ /* 0x000fe400078e00ff */
[----:B---3--:R3:W-:Y:S03]  /*0730*/  STS.64 [UR8], R10 ;  /* 0x0000000aff007988 */ /* 0x0087e60008000a08 */
[----:B-1----:R-:W-:-:S05]  /*0740*/  LOP3.LUT R2, R2, 0x10, R3, 0xd8, !PT ;  /* 0x0000001002027812 */ /* 0x002fca00078ed803 */
[----:B------:R3:W-:Y:S02]  /*0750*/  STS [UR8+0x8], R2 ;  /* 0x00000802ff007988 */ /* 0x0007e40008000808 */
.L_x_16:
[----:B-1----:R-:W-:Y:S05]  /*0760*/  BSYNC B1 ;  /* 0x0000000000017941 */ /* 0x002fea0003800000 */
.L_x_15:
[----:B------:R-:W-:Y:S04]  /*0770*/  BSSY B2, `(.L_x_17) ;  /* 0x000000f000027945 */ /* 0x000fe80003800000 */
[----:B------:R-:W-:Y:S04]  /*0780*/  BSSY B1, `(.L_x_18) ;  /* 0x000000c000017945 */ /* 0x000fe80003800000 */
[----:B------:R-:W-:Y:S05]  /*0790*/  @P2 BRA `(.L_x_19) ;  /* 0x0000000000282947 */ /* 0x000fea0003800000 */
[----:B---345:R-:W1:Y:S01]  /*07a0*/  LDS R2, [UR8+0x34] ;  /* 0x00003408ff027984 */ /* 0x038e620008000800 */
[----:B------:R-:W-:Y:S01]  /*07b0*/  IMAD.MOV.U32 R3, RZ, RZ, 0x7f000000 ;  /* 0x7f000000ff037424 */ /* 0x000fe200078e00ff */
[----:B------:R-:W-:Y:S05]  /*07c0*/  @P2 BREAK B1 ;  /* 0x0000000000012942 */ /* 0x000fea0003800000 */
[----:B-1----:R-:W-:-:S05]  /*07d0*/  LOP3.LUT R2, R2, 0xff000000, R3, 0xb8, !PT ;  /* 0xff00000002027812 */ /* 0x002fca00078eb803 */
[----:B------:R1:W-:Y:S01]  /*07e0*/  STS [UR8+0x34], R2 ;  /* 0x00003402ff007988 */ /* 0x0003e20008000808 */
[----:B------:R-:W-:Y:S05]  /*07f0*/  @P2 BRA `(.L_x_20) ;  /* 0x0000000000182947 */ /* 0x000fea0003800000 */
[----:B-1----:R-:W1:Y:S01]  /*0800*/  LDS R2, [UR8+0x38] ;  /* 0x00003808ff027984 */ /* 0x002e620008000800 */
[----:B------:R-:W-:-:S05]  /*0810*/  IMAD.MOV.U32 R3, RZ, RZ, 0x7f ;  /* 0x0000007fff037424 */ /* 0x000fca00078e00ff */
[----:B-1----:R-:W-:-:S05]  /*0820*/  LOP3.LUT R2, R2, 0xff, R3, 0xb8, !PT ;  /* 0x000000ff02027812 */ /* 0x002fca00078eb803 */
[----:B------:R1:W-:Y:S02]  /*0830*/  STS [UR8+0x38], R2 ;  /* 0x00003802ff007988 */ /* 0x0003e40008000808 */
.L_x_19:
[----:B------:R-:W-:Y:S05]  /*0840*/  BSYNC B1 ;  /* 0x0000000000017941 */ /* 0x000fea0003800000 */
.L_x_18:
[----:B------:R1:W-:Y:S02]  /*0850*/  @!P2 STS [UR8+0x20], R5 ;  /* 0x00002005ff00a988 */ /* 0x0003e40008000808 */
.L_x_20:
[----:B------:R-:W-:Y:S05]  /*0860*/  BSYNC B2 ;  /* 0x0000000000027941 */ /* 0x000fea0003800000 */
.L_x_17:
[----:B------:R-:W-:Y:S05]  /*0870*/  WARPSYNC.ALL ;  /* 0x0000000000007948 */ /* 0x000fea0003800000 */
[----:B-1----:R-:W1:Y:S01]  /*0880*/  LDC R5, c[0x0][0x22c] ;  /* 0x00008b00ff057b82 */ /* 0x002e620000000800 */
[----:B------:R-:W-:Y:S01]  /*0890*/  BSSY B2, `(.L_x_21) ;  /* 0x000000b000027945 */ /* 0x000fe20003800000 */
[----:B-1----:R-:W-:-:S03]  /*08a0*/  VIADD R5, R5, 0xffffffff ;  /* 0xffffffff05057836 */ /* 0x002fc60000000000 */
[----:B------:R-:W-:Y:S05]  /*08b0*/  @P2 BRA `(.L_x_22) ;  /* 0x0000000000202947 */ /* 0x000fea0003800000 */
[----:B---345:R-:W1:Y:S01]  /*08c0*/  LDS R2, [UR8+0x1c] ;  /* 0x00001c08ff027984 */ /* 0x038e620008000800 */
[----:B------:R-:W3:Y:S03]  /*08d0*/  LDC.64 R10, c[0x0][0x240] ;  /* 0x00009000ff0a7b82 */ /* 0x000ee60000000a00 */
[----:B------:R4:W-:Y:S01]  /*08e0*/  STS [UR8+0x24], R5 ;  /* 0x00002405ff007988 */ /* 0x0009e20008000808 */
[--C-:B---3--:R-:W-:Y:S02]  /*08f0*/  SHF.R.U32.HI R9, RZ, 0x4, R11.reuse ;  /* 0x00000004ff097819 */ /* 0x108fe4000001160b */
[----:B------:R-:W-:-:S05]  /*0900*/  SHF.R.U64 R3, R10, 0x4, R11 ;  /* 0x000000040a037819 */ /* 0x000fca000000120b */
[----:B------:R4:W-:Y:S01]  /*0910*/  STS [UR8+0xc], R3 ;  /* 0x00000c03ff007988 */ /* 0x0009e20008000808 */
[----:B-1----:R-:W-:-:S05]  /*0920*/  LOP3.LUT R2, R2, 0xf, R9, 0xb8, !PT ;  /* 0x0000000f02027812 */ /* 0x002fca00078eb809 */
[----:B------:R4:W-:Y:S02]  /*0930*/  STS [UR8+0x1c], R2 ;  /* 0x00001c02ff007988 */ /* 0x0009e40008000808 */
.L_x_22:
[----:B------:R-:W-:Y:S05]  /*0940*/  BSYNC B2 ;  /* 0x0000000000027941 */ /* 0x000fea0003800000 */
.L_x_21:
[----:B------:R-:W-:Y:S04]  /*0950*/  BSSY B3, `(.L_x_23) ;  /* 0x000001d000037945 */ /* 0x000fe80003800000 */
[----:B------:R-:W-:Y:S04]  /*0960*/  BSSY B2, `(.L_x_24) ;  /* 0x0000018000027945 */ /* 0x000fe80003800000 */
[----:B------:R-:W-:Y:S05]  /*0970*/  @P2 BRA `(.L_x_25) ;  /* 0x00000000001c2947 */ /* 0x000fea0003800000 */
[----:B---345:R-:W1:Y:S02]  /*0980*/  LDS R2, [UR8+0x34] ;  /* 0x00003408ff027984 */ /* 0x038e640008000800 */
[----:B-1----:R-:W-:-:S05]  /*0990*/  LOP3.LUT R2, R2, 0x7, RZ, 0xb8, !PT ;  /* 0x0000000702027812 */ /* 0x002fca00078eb8ff */
[----:B------:R1:W-:Y:S01]  /*09a0*/  STS [UR8+0x34], R2 ;  /* 0x00003402ff007988 */ /* 0x0003e20008000808 */
[----:B------:R-:W-:Y:S05]  /*09b0*/  @P2 BRA `(.L_x_26) ;  /* 0x00000000001c2947 */ /* 0x000fea0003800000 */
[----:B-1----:R-:W1:Y:S02]  /*09c0*/  LDS R2, [UR8+0x34] ;  /* 0x00003408ff027984 */ /* 0x002e640008000800 */
[----:B-1----:R-:W-:-:S05]  /*09d0*/  LOP3.LUT R2, R2, 0x38, RZ, 0xb8, !PT ;  /* 0x0000003802027812 */ /* 0x002fca00078eb8ff */
[----:B------:R1:W-:Y:S02]  /*09e0*/  STS [UR8+0x34], R2 ;  /* 0x00003402ff007988 */ /* 0x0003e40008000808 */
.L_x_25:
[----:B------:R-:W-:Y:S05]  /*09f0*/  @P2 BRA `(.L_x_27) ;  /* 0x00000000001c2947 */ /* 0x000fea0003800000 */
[----:B-1-345:R-:W1:Y:S02]  /*0a00*/  LDS R2, [UR8+0x8] ;  /* 0x00000808ff027984 */ /* 0x03ae640008000800 */
[----:B-1----:R-:W-:-:S05]  /*0a10*/  LOP3.LUT R2, R2, 0x780, RZ, 0xb8, !PT ;  /* 0x0000078002027812 */ /* 0x002fca00078eb8ff */
[----:B------:R3:W-:Y:S02]  /*0a20*/  STS [UR8+0x8], R2 ;  /* 0x00000802ff007988 */ /* 0x0007e40008000808 */
.L_x_26:
[----:B------:R-:W-:Y:S05]  /*0a30*/  @P2 BRA `(.L_x_28) ;  /* 0x0000000000282947 */ /* 0x000fea0003800000 */
[----:B-1-3--:R-:W1:Y:S02]  /*0a40*/  LDS R2, [UR8+0x8] ;  /* 0x00000808ff027984 */ /* 0x00ae640008000800 */
[----:B-1----:R-:W-:-:S05]  /*0a50*/  LOP3.LUT R2, R2, 0x1800, RZ, 0xb8, !PT ;  /* 0x0000180002027812 */ /* 0x002fca00078eb8ff */
[----:B------:R1:W-:Y:S02]  /*0a60*/  STS [UR8+0x8], R2 ;  /* 0x00000802ff007988 */ /* 0x0003e40008000808 */
.L_x_27:
[----:B------:R-:W-:Y:S05]  /*0a70*/  @P2 BREAK B2 ;  /* 0x0000000000022942 */ /* 0x000fea0003800000 */
[----:B------:R-:W-:Y:S05]  /*0a80*/  @P2 BRA `(.L_x_29) ;  /* 0x0000000000242947 */ /* 0x000fea0003800000 */
[----:B-1-345:R-:W1:Y:S01]  /*0a90*/  LDS R2, [UR8+0x8] ;  /* 0x00000808ff027984 */ /* 0x03ae620008000800 */
[----:B------:R-:W-:-:S05]  /*0aa0*/  IMAD.MOV.U32 R3, RZ, RZ, 0x6000 ;  /* 0x00006000ff037424 */ /* 0x000fca00078e00ff */
[----:B-1----:R-:W-:-:S04]  /*0ab0*/  LOP3.LUT R2, R2, 0x6000, R3, 0xd8, !PT ;  /* 0x0000600002027812 */ /* 0x002fc800078ed803 */
[----:B------:R-:W-:-:S05]  /*0ac0*/  LOP3.LUT R2, R2, 0x400000, RZ, 0xb8, !PT ;  /* 0x0040000002027812 */ /* 0x000fca00078eb8ff */
[----:B------:R4:W-:Y:S02]  /*0ad0*/  STS [UR8+0x8], R2 ;  /* 0x00000802ff007988 */ /* 0x0009e40008000808 */
.L_x_28:
[----:B------:R-:W-:Y:S05]  /*0ae0*/  BSYNC B2 ;  /* 0x0000000000027941 */ /* 0x000fea0003800000 */
.L_x_24:
[----:B-1-34-:R-:W1:Y:S02]  /*0af0*/  @!P2 LDS R2, [UR8+0x8] ;  /* 0x00000808ff02a984 */ /* 0x01ae640008000800 */
[----:B-1----:R-:W-:-:S05]  /*0b00*/  @!P2 LOP3.LUT R2, R2, 0x8000, RZ, 0xb8, !PT ;  /* 0x000080000202a812 */ /* 0x002fca00078eb8ff */
[----:B------:R1:W-:Y:S02]  /*0b10*/  @!P2 STS [UR8+0x8], R2 ;  /* 0x00000802ff00a988 */ /* 0x0003e40008000808 */
.L_x_29:
[----:B------:R-:W-:Y:S05]  /*0b20*/  BSYNC B3 ;  /* 0x0000000000037941 */ /* 0x000fea0003800000 */
.L_x_23:
[----:B------:R-:W-:Y:S05]  /*0b30*/  WARPSYNC.ALL ;  /* 0x0000000000007948 */ /* 0x000fea0003800000 */
[----:B------:R-:W-:-:S04]  /*0b40*/  UIADD3 UR23, UR4, 0x80, URZ ;  /* 0x0000008004177890 */ /* 0x000fc8000fffe03f */
[----:B------:R-:W-:-:S04]  /*0b50*/  UIADD3 UR22, UP0, UR23, UR48, URZ ;  /* 0x0000003017167290 */ /* 0x000fc8000ff1e03f */
[----:B------:R-:W-:Y:S01]  /*0b60*/  ULEA.HI.X.SX32 UR23, UR23, UR49, 0x1, UP0 ;  /* 0x0000003117177291 */ /* 0x000fe200080f0e3f */
[----:B------:R-:W-:Y:S11]  /*0b70*/  @P0 BRA `(.L_x_30) ;  /* 0x0000000000280947 */ /* 0x000ff60003800000 */
[----:B-1-345:R-:W1:Y:S01]  /*0b80*/  S2R R2, SR_LANEID ;  /* 0x0000000000027919 */ /* 0x03ae620000000000 */
[----:B------:R-:W-:Y:S05]  /*0b90*/  WARPSYNC.ALL ;  /* 0x0000000000007948 */ /* 0x000fea0003800000 */
[----:B-1----:R-:W-:-:S05]  /*0ba0*/  IMAD.SHL.U32 R10, R2, 0x4, RZ ;  /* 0x00000004020a7824 */ /* 0x002fca00078e00ff */
[----:B------:R-:W1:Y:S01]  /*0bb0*/  LDS R9, [R10+UR8] ;  /* 0x000000080a097984 */ /* 0x000e620008000800 */
[----:B------:R-:W-:-:S05]  /*0bc0*/  IADD3 R2, P1, R10, UR22, RZ ;  /* 0x000000160a027c10 */ /* 0x000fca000ff3e0ff */
[----:B------:R-:W-:-:S05]  /*0bd0*/  IMAD.X R3, RZ, RZ, UR23, P1 ;  /* 0x00000017ff037e24 */ /* 0x000fca00088e06ff */
[----:B-1----:R1:W3:Y:S01]  /*0be0*/  ATOMG.E.EXCH.STRONG.GPU PT, RZ, [R2], R9 ;  /* 0x0000000902ff73a8 */ /* 0x0022e200041ee100 */
[----:B------:R-:W-:-:S04]  /*0bf0*/  DEPBAR {5,4,3,2,1,0} ;  /* 0x0000003f0000791a */ /* 0x000fc80000000000 */
[----:B------:R1:W-:Y:S01]  /*0c00*/  UTMACCTL.IV [UR22] ;  /* 0x00000000160079b9 */ /* 0x0003e20008000000 */
[----:B------:R-:W-:Y:S01]  /*0c10*/  NOP ;  /* 0x0000000000007918 */ /* 0x000fe20000000000 */
.L_x_30:
[----:B------:R-:W-:Y:S05]  /*0c20*/  @P0 BRA `(.L_x_31) ;  /* 0x00000000000c0947 */ /* 0x000fea0003800000 */
[----:B------:R0:W-:Y:S01]  /*0c30*/  UTMACMDFLUSH ;  /* 0x00000000000079b7 */ /* 0x0001e20000000000 */
[----:B------:R-:W-:Y:S05]  /*0c40*/  @P0 BRA `(.L_x_31) ;  /* 0x0000000000040947 */ /* 0x000fea0003800000 */
[----:B------:R-:W-:-:S04]  /*0c50*/  DEPBAR.LE SB0, 0x0 ;  /* 0x000080000000791a */ /* 0x000fc80000000000 */
.L_x_31:
[----:B------:R-:W-:Y:S05]  /*0c60*/  WARPSYNC.ALL ;  /* 0x0000000000007948 */ /* 0x000fea0003800000 */
[----:B---3--:R-:W-:Y:S06]  /*0c70*/  BAR.SYNC.DEFER_BLOCKING 0x0 ;  /* 0x0000000000007b1d */ /* 0x008fec0000010000 */
[----:B------:R-:W-:Y:S02]  /*0c80*/  BSSY B3, `(.L_x_32) ;  /* 0x000000b000037945 */ /* 0x000fe40003800000 */
[----:B------:R-:W-:Y:S06]  /*0c90*/  BAR.SYNC.DEFER_BLOCKING 0x0 ;  /* 0x0000000000007b1d */ /* 0x000fec0000010000 */
[----:B------:R3:W-:Y:S01]  /*0ca0*/  @!P0 STS [R4], RZ ;  /* 0x000000ff04008388 */ /* 0x0007e20000000800 */
[----:B------:R-:W-:Y:S01]  /*0cb0*/  NOP ;  /* 0x0000000000007918 */ /* 0x000fe20000000000 */
[----:B------:R-:W-:Y:S05]  /*0cc0*/  @P2 BRA `(.L_x_33) ;  /* 0x0000000000182947 */ /* 0x000fea0003800000 */
[----:B-1--45:R-:W1:Y:S01]  /*0cd0*/  LDS R2, [UR8+0x8] ;  /* 0x00000808ff027984 */ /* 0x032e620008000800 */
[----:B------:R-:W4:Y:S01]  /*0ce0*/  LDC.64 R10, c[0x0][0x220] ;  /* 0x00008800ff0a7b82 */ /* 0x000f220000000a00 */
[----:B------:R-:W-:Y:S02]  /*0cf0*/  IMAD.MOV.U32 R3, RZ, RZ, 0x70 ;  /* 0x00000070ff037424 */ /* 0x000fe400078e00ff */
[----:B----4-:R4:W-:Y:S03]  /*0d00*/  STS.64 [UR8], R10 ;  /* 0x0000000aff007988 */ /* 0x0109e60008000a08 */
[----:B-1----:R-:W-:-:S05]  /*0d10*/  LOP3.LUT R2, R2, 0x10, R3, 0xd8, !PT ;  /* 0x0000001002027812 */ /* 0x002fca00078ed803 */
[----:B------:R4:W-:Y:S02]  /*0d20*/  STS [UR8+0x8], R2 ;  /* 0x00000802ff007988 */ /* 0x0009e40008000808 */
.L_x_33:
[----:B-1----:R-:W-:Y:S05]  /*0d30*/  BSYNC B3 ;  /* 0x0000000000037941 */ /* 0x002fea0003800000 */
.L_x_32:
[----:B------:R-:W-:Y:S04]  /*0d40*/  BSSY B3, `(.L_x_34) ;  /* 0x0000033000037945 */ /* 0x000fe80003800000 */
[----:B------:R-:W-:Y:S04]  /*0d50*/  BSSY B4, `(.L_x_35) ;  /* 0x000002e000047945 */ /* 0x000fe80003800000 */
[----:B------:R-:W-:Y:S05]  /*0d60*/  @P2 BRA `(.L_x_36) ;  /* 0x0000000000242947 */ /* 0x000fea0003800000 */
[----:B----45:R-:W1:Y:S01]  /*0d70*/  LDS R2, [UR8+0x34] ;  /* 0x00003408ff027984 */ /* 0x030e620008000800 */
[----:B------:R-:W-:-:S05]  /*0d80*/  IMAD.MOV.U32 R3, RZ, RZ, 0x7f000000 ;  /* 0x7f000000ff037424 */ /* 0x000fca00078e00ff */
[----:B-1----:R-:W-:-:S05]  /*0d90*/  LOP3.LUT R2, R2, 0xff000000, R3, 0xb8, !PT ;  /* 0xff00000002027812 */ /* 0x002fca00078eb803 */
[----:B------:R1:W-:Y:S01]  /*0da0*/  STS [UR8+0x34], R2 ;  /* 0x00003402ff007988 */ /* 0x0003e20008000808 */
[----:B------:R-:W-:Y:S05]  /*0db0*/  @P2 BRA `(.L_x_37) ;  /* 0x0000000000182947 */ /* 0x000fea0003800000 */
[----:B-1----:R-:W1:Y:S01]  /*0dc0*/  LDS R2, [UR8+0x38] ;  /* 0x00003808ff027984 */ /* 0x002e620008000800 */
[----:B------:R-:W-:-:S05]  /*0dd0*/  IMAD.MOV.U32 R3, RZ, RZ, 0x7f ;  /* 0x0000007fff037424 */ /* 0x000fca00078e00ff */
[----:B-1----:R-:W-:-:S05]  /*0de0*/  LOP3.LUT R2, R2, 0xff, R3, 0xb8, !PT ;  /* 0x000000ff02027812 */ /* 0x002fca00078eb803 */
[----:B------:R1:W-:Y:S02]  /*0df0*/  STS [UR8+0x38], R2 ;  /* 0x00003802ff007988 */ /* 0x0003e40008000808 */
.L_x_36:
[----:B------:R-:W-:Y:S05]  /*0e00*/  @P2 BRA `(.L_x_38) ;  /* 0x00000000000c2947 */ /* 0x000fea0003800000 */
[----:B------:R1:W-:Y:S02]  /*0e10*/  STS [UR8+0x20], R5 ;  /* 0x00002005ff007988 */ /* 0x0003e40008000808 */
.L_x_37:
[----:B------:R-:W-:Y:S05]  /*0e20*/  @P2 BRA `(.L_x_39) ;  /* 0x0000000000242947 */ /* 0x000fea0003800000 */
[----:B------:R1:W-:Y:S02]  /*0e30*/  STS [UR8+0x24], R6 ;  /* 0x00002406ff007988 */ /* 0x0003e40008000808 */
.L_x_38:
[----:B------:R-:W-:Y:S05]  /*0e40*/  @P2 BRA `(.L_x_40) ;  /* 0x00000000002c2947 */ /* 0x000fea0003800000 */
[----:B-1--45:R-:W1:Y:S01]  /*0e50*/  LDS R2, [UR8+0x1c] ;  /* 0x00001c08ff027984 */ /* 0x032e620008000800 */
[----:B------:R-:W4:Y:S02]  /*0e60*/  LDC.64 R10, c[0x0][0x248] ;  /* 0x00009200ff0a7b82 */ /* 0x000f240000000a00 */
[--C-:B----4-:R-:W-:Y:S02]  /*0e70*/  SHF.R.U32.HI R5, RZ, 0x4, R11.reuse ;  /* 0x00000004ff057819 */ /* 0x110fe4000001160b */
[----:B------:R-:W-:-:S05]  /*0e80*/  SHF.R.U64 R3, R10, 0x4, R11 ;  /* 0x000000040a037819 */ /* 0x000fca000000120b */
[----:B------:R4:W-:Y:S01]  /*0e90*/  STS [UR8+0xc], R3 ;  /* 0x00000c03ff007988 */ /* 0x0009e20008000808 */
[----:B-1----:R-:W-:-:S05]  /*0ea0*/  LOP3.LUT R2, R2, 0xf, R5, 0xb8, !PT ;  /* 0x0000000f02027812 */ /* 0x002fca00078eb805 */
[----:B------:R4:W-:Y:S02]  /*0eb0*/  STS [UR8+0x1c], R2 ;  /* 0x00001c02ff007988 */ /* 0x0009e40008000808 */
.L_x_39:
[----:B------:R-:W-:Y:S05]  /*0ec0*/  @P2 BRA `(.L_x_41) ;  /* 0x00000000001c2947 */ /* 0x000fea0003800000 */
[----:B-1--45:R-:W1:Y:S02]  /*0ed0*/  LDS R2, [UR8+0x34] ;  /* 0x00003408ff027984 */ /* 0x032e640008000800 */
[----:B-1----:R-:W-:-:S05]  /*0ee0*/  LOP3.LUT R2, R2, 0x7, RZ, 0xb8, !PT ;  /* 0x0000000702027812 */ /* 0x002fca00078eb8ff */
[----:B------:R1:W-:Y:S02]  /*0ef0*/  STS [UR8+0x34], R2 ;  /* 0x00003402ff007988 */ /* 0x0003e40008000808 */
.L_x_40:
[----:B------:R-:W-:Y:S05]  /*0f00*/  @P2 BRA `(.L_x_42) ;  /* 0x00000000001c2947 */ /* 0x000fea0003800000 */
[----:B-1--45:R-:W1:Y:S02]  /*0f10*/  LDS R2, [UR8+0x34] ;  /* 0x00003408ff027984 */ /* 0x032e640008000800 */
[----:B-1----:R-:W-:-:S05]  /*0f20*/  LOP3.LUT R2, R2, 0x38, RZ, 0xb8, !PT ;  /* 0x0000003802027812 */ /* 0x002fca00078eb8ff */
[----:B------:R1:W-:Y:S02]  /*0f30*/  STS [UR8+0x34], R2 ;  /* 0x00003402ff007988 */ /* 0x0003e40008000808 */
.L_x_41:
[----:B------:R-:W-:Y:S05]  /*0f40*/  @P2 BRA `(.L_x_43) ;  /* 0x00000000001c2947 */ /* 0x000fea0003800000 */
[----:B-1--45:R-:W1:Y:S02]  /*0f50*/  LDS R2, [UR8+0x8] ;  /* 0x00000808ff027984 */ /* 0x032e640008000800 */
[----:B-1----:R-:W-:-:S05]  /*0f60*/  LOP3.LUT R2, R2, 0x780, RZ, 0xb8, !PT ;  /* 0x0000078002027812 */ /* 0x002fca00078eb8ff */
[----:B------:R1:W-:Y:S02]  /*0f70*/  STS [UR8+0x8], R2 ;  /* 0x00000802ff007988 */ /* 0x0003e40008000808 */
.L_x_42:
[----:B------:R-:W-:Y:S05]  /*0f80*/  @P2 BRA `(.L_x_44) ;  /* 0x0000000000282947 */ /* 0x000fea0003800000 */
[----:B-1--45:R-:W1:Y:S02]  /*0f90*/  LDS R2, [UR8+0x8] ;  /* 0x00000808ff027984 */ /* 0x032e640008000800 */
[----:B-1----:R-:W-:-:S05]  /*0fa0*/  LOP3.LUT R2, R2, 0x1800, RZ, 0xb8, !PT ;  /* 0x0000180002027812 */ /* 0x002fca00078eb8ff */
[----:B------:R1:W-:Y:S02]  /*0fb0*/  STS [UR8+0x8], R2 ;  /* 0x00000802ff007988 */ /* 0x0003e40008000808 */
.L_x_43:
[----:B------:R-:W-:Y:S05]  /*0fc0*/  @P2 BREAK B4 ;  /* 0x0000000000042942 */ /* 0x000fea0003800000 */
[----:B------:R-:W-:Y:S05]  /*0fd0*/  @P2 BRA `(.L_x_45) ;  /* 0x0000000000242947 */ /* 0x000fea0003800000 */
[----:B-1--45:R-:W1:Y:S01]  /*0fe0*/  LDS R2, [UR8+0x8] ;  /* 0x00000808ff027984 */ /* 0x032e620008000800 */
[----:B------:R-:W-:-:S05]  /*0ff0*/  IMAD.MOV.U32 R3, RZ, RZ, 0x6000 ;  /* 0x00006000ff037424 */ /* 0x000fca00078e00ff */
[----:B-1----:R-:W-:-:S04]  /*1000*/  LOP3.LUT R2, R2, 0x6000, R3, 0xd8, !PT ;  /* 0x0000600002027812 */ /* 0x002fc800078ed803 */
[----:B------:R-:W-:-:S05]  /*1010*/  LOP3.LUT R2, R2, 0x400000, RZ, 0xb8, !PT ;  /* 0x0040000002027812 */ /* 0x000fca00078eb8ff */
[----:B------:R1:W-:Y:S02]  /*1020*/  STS [UR8+0x8], R2 ;  /* 0x00000802ff007988 */ /* 0x0003e40008000808 */
.L_x_44:
[----:B------:R-:W-:Y:S05]  /*1030*/  BSYNC B4 ;  /* 0x0000000000047941 */ /* 0x000fea0003800000 */
.L_x_35:
[----:B-1--45:R-:W1:Y:S02]  /*1040*/  @!P2 LDS R2, [UR8+0x8] ;  /* 0x00000808ff02a984 */ /* 0x032e640008000800 */
[----:B-1----:R-:W-:-:S05]  /*1050*/  @!P2 LOP3.LUT R2, R2, 0x8000, RZ, 0xb8, !PT ;  /* 0x000080000202a812 */ /* 0x002fca00078eb8ff */
[----:B------:R1:W-:Y:S02]  /*1060*/  @!P2 STS [UR8+0x8], R2 ;  /* 0x00000802ff00a988 */ /* 0x0003e40008000808 */
.L_x_45:
[----:B------:R-:W-:Y:S05]  /*1070*/  BSYNC B3 ;  /* 0x0000000000037941 */ /* 0x000fea0003800000 */
.L_x_34:
[----:B------:R-:W-:Y:S05]  /*1080*/  WARPSYNC.ALL ;  /* 0x0000000000007948 */ /* 0x000fea0003800000 */
[----:B------:R-:W-:Y:S01]  /*1090*/  UIADD3 UR4, UR4, 0x100, URZ ;  /* 0x0000010004047890 */ /* 0x000fe2000fffe03f */
[----:B------:R-:W-:Y:S02]  /*10a0*/  ISETP.GE.AND P1, PT, R12, 0x1, PT ;  /* 0x000000010c00780c */ /* 0x000fe40003f26270 */
[----:B------:R-:W-:Y:S02]  /*10b0*/  CS2R R88, SRZ ;  /* 0x0000000000587805 */ /* 0x000fe4000001ff00 */
[----:B------:R-:W-:Y:S01]  /*10c0*/  CS2R R90, SRZ ;  /* 0x00000000005a7805 */ /* 0x000fe2000001ff00 */
[----:B------:R-:W-:Y:S01]  /*10d0*/  UIADD3 UR48, UP0, UR4, UR48, URZ ;  /* 0x0000003004307290 */ /* 0x000fe2000ff1e03f */
[----:B------:R-:W-:-:S02]  /*10e0*/  CS2R R92, SRZ ;  /* 0x00000000005c7805 */ /* 0x000fc4000001ff00 */
[----:B------:R-:W-:Y:S02]  /*10f0*/  CS2R R94, SRZ ;  /* 0x00000000005e7805 */ /* 0x000fe4000001ff00 */
[----:B------:R-:W-:Y:S01]  /*1100*/  CS2R R96, SRZ ;  /* 0x0000000000607805 */ /* 0x000fe2000001ff00 */
[----:B------:R-:W-:Y:S01]  /*1110*/  ULEA.HI.X.SX32 UR49, UR4, UR49, 0x1, UP0 ;  /* 0x0000003104317291 */ /* 0x000fe200080f0e3f */
[----:B------:R-:W-:Y:S02]  /*1120*/  CS2R R98, SRZ ;  /* 0x0000000000627805 */ /* 0x000fe4000001ff00 */
[----:B------:R-:W-:Y:S02]  /*1130*/  CS2R R100, SRZ ;  /* 0x0000000000647805 */ /* 0x000fe4000001ff00 */
[----:B------:R-:W-:Y:S02]  /*1140*/  CS2R R102, SRZ ;  /* 0x0000000000667805 */ /* 0x000fe4000001ff00 */
[----:B------:R-:W-:-:S02]  /*1150*/  CS2R R104, SRZ ;  /* 0x0000000000687805 */ /* 0x000fc4000001ff00 */
[----:B------:R-:W-:Y:S02]  /*1160*/  CS2R R106, SRZ ;  /* 0x00000000006a7805 */ /* 0x000fe4000001ff00 */
[----:B------:R-:W-:Y:S02]  /*1170*/  CS2R R108, SRZ ;  /* 0x00000000006c7805 */ /* 0x000fe4000001ff00 */
        /* <DEDUP_REMOVED lines=38> */
[----:B------:R-:W-:Y:S01]  /*13e0*/  CS2R R58, SRZ ;  /* 0x00000000003a7805 */ /* 0x000fe2000001ff00 */
[----:B------:R-:W-:Y:S01]  /*13f0*/  IMAD.MOV.U32 R60, RZ, RZ, RZ ;  /* 0x000000ffff3c7224 */ /* 0x000fe200078e00ff */
[----:B------:R-:W-:Y:S06]  /*1400*/  @P0 BRA `(.L_x_46) ;  /* 0x0000000000280947 */ /* 0x000fec0003800000 */
[----:B-1--45:R-:W2:Y:S01]  /*1410*/  S2R R2, SR_LANEID ;  /* 0x0000000000027919 */ /* 0x032ea20000000000 */
[----:B------:R-:W-:Y:S05]  /*1420*/  WARPSYNC.ALL ;  /* 0x0000000000007948 */ /* 0x000fea0003800000 */
[----:B--23--:R-:W-:-:S05]  /*1430*/  IMAD.SHL.U32 R4, R2, 0x4, RZ ;  /* 0x0000000402047824 */ /* 0x00cfca00078e00ff */
[----:B------:R-:W1:Y:S01]  /*1440*/  LDS R5, [R4+UR8] ;  /* 0x0000000804057984 */ /* 0x000e620008000800 */
[----:B------:R-:W-:-:S05]  /*1450*/  IADD3 R2, P3, R4, UR48, RZ ;  /* 0x0000003004027c10 */ /* 0x000fca000ff7e0ff */
[----:B------:R-:W-:-:S05]  /*1460*/  IMAD.X R3, RZ, RZ, UR49, P3 ;  /* 0x00000031ff037e24 */ /* 0x000fca00098e06ff */
[----:B-1----:R1:W2:Y:S01]  /*1470*/  ATOMG.E.EXCH.STRONG.GPU PT, RZ, [R2], R5 ;  /* 0x0000000502ff73a8 */ /* 0x0022a200041ee100 */
[----:B------:R-:W-:-:S04]  /*1480*/  DEPBAR {5,4,3,2,1,0} ;  /* 0x0000003f0000791a */ /* 0x000fc80000000000 */
[----:B------:R1:W-:Y:S01]  /*1490*/  UTMACCTL.IV [UR48] ;  /* 0x00000000300079b9 */ /* 0x0003e20008000000 */
[----:B------:R-:W-:Y:S01]  /*14a0*/  NOP ;  /* 0x0000000000007918 */ /* 0x000fe20000000000 */
.L_x_46:
[----:B------:R-:W-:Y:S05]  /*14b0*/  @P0 BRA `(.L_x_47) ;  /* 0x00000000000c0947 */ /* 0x000fea0003800000 */
[----:B------:R0:W-:Y:S01]  /*14c0*/  UTMACMDFLUSH ;  /* 0x00000000000079b7 */ /* 0x0001e20000000000 */
[----:B------:R-:W-:Y:S05]  /*14d0*/  @P0 BRA `(.L_x_47) ;  /* 0x0000000000040947 */ /* 0x000fea0003800000 */
[----:B------:R-:W-:-:S04]  /*14e0*/  DEPBAR.LE SB0, 0x0 ;  /* 0x000080000000791a */ /* 0x000fc80000000000 */
.L_x_47:
[----:B------:R-:W-:Y:S05]  /*14f0*/  WARPSYNC.ALL ;  /* 0x0000000000007948 */ /* 0x000fea0003800000 */
[----:B--2---:R-:W-:Y:S01]  /*1500*/  BAR.SYNC.DEFER_BLOCKING 0x0 ;  /* 0x0000000000007b1d */ /* 0x004fe20000010000 */
[----:B------:R-:W-:Y:S01]  /*1510*/  USHF.L.U32 UR11, UR51, 0x7, URZ ;  /* 0x00000007330b7899 */ /* 0x000fe2000800063f */
[----:B------:R-:W-:Y:S01]  /*1520*/  IMAD.MOV.U32 R61, RZ, RZ, RZ ;  /* 0x000000ffff3d7224 */ /* 0x000fe200078e00ff */
[----:B------:R-:W-:Y:S01]  /*1530*/  USHF.L.U32 UR7, UR50, 0x7, URZ ;  /* 0x0000000732077899 */ /* 0x000fe2000800063f */
[----:B------:R-:W-:Y:S02]  /*1540*/  CS2R R62, SRZ ;  /* 0x00000000003e7805 */ /* 0x000fe4000001ff00 */
[----:B------:R-:W-:Y:S01]  /*1550*/  CS2R R64, SRZ ;  /* 0x0000000000407805 */ /* 0x000fe2000001ff00 */
[----:B------:R-:W-:Y:S01]  /*1560*/  VOTEU.ALL UP0, P2 ;  /* 0x00000000003f7886 */ /* 0x000fe20001000000 */
[----:B------:R-:W-:Y:S01]  /*1570*/  UMOV UR4, 0x1 ;  /* 0x0000000100047882 */ /* 0x000fe20000000000 */
[----:B------:R-:W-:-:S02]  /*1580*/  CS2R R66, SRZ ;  /* 0x0000000000427805 */ /* 0x000fc4000001ff00 */
[----:B------:R-:W-:Y:S02]  /*1590*/  CS2R R68, SRZ ;  /* 0x0000000000447805 */ /* 0x000fe4000001ff00 */
[----:B------:R-:W-:Y:S01]  /*15a0*/  CS2R R70, SRZ ;  /* 0x0000000000467805 */ /* 0x000fe2000001ff00 */
[----:B------:R-:W-:-:S04]  /*15b0*/  @!UP0 UIADD3 UR4, -UR4, 0x100000, URZ ;  /* 0x0010000004048890 */ /* 0x000fc8000fffe13f */
[----:B------:R-:W-:Y:S02]  /*15c0*/  @!UP0 USHF.L.U32 UR5, UR4, 0xb, URZ ;  /* 0x0000000b04058899 */ /* 0x000fe4000800063f */
[----:B------:R-:W-:Y:S01]  /*15d0*/  @!UP0 USHF.L.U32 UR4, UR4, 0x1, URZ ;  /* 0x0000000104048899 */ /* 0x000fe2000800063f */
[----:B------:R-:W-:Y:S01]  /*15e0*/  CS2R R72, SRZ ;  /* 0x0000000000487805 */ /* 0x000fe2000001ff00 */
[----:B------:R-:W-:Y:S01]  /*15f0*/  VOTEU.ALL UP0, P2 ;  /* 0x00000000003f7886 */ /* 0x000fe20001000000 */
[----:B------:R-:W-:Y:S02]  /*1600*/  CS2R R74, SRZ ;  /* 0x00000000004a7805 */ /* 0x000fe4000001ff00 */
[----:B------:R-:W-:Y:S02]  /*1610*/  CS2R R76, SRZ ;  /* 0x00000000004c7805 */ /* 0x000fe4000001ff00 */
[----:B------:R-:W-:Y:S02]  /*1620*/  CS2R R78, SRZ ;  /* 0x00000000004e7805 */ /* 0x000fe4000001ff00 */
[----:B------:R-:W-:-:S02]  /*1630*/  CS2R R80, SRZ ;  /* 0x0000000000507805 */ /* 0x000fc4000001ff00 */
[----:B------:R-:W-:Y:S02]  /*1640*/  CS2R R82, SRZ ;  /* 0x0000000000527805 */ /* 0x000fe4000001ff00 */
[----:B------:R-:W-:Y:S02]  /*1650*/  CS2R R84, SRZ ;  /* 0x0000000000547805 */ /* 0x000fe4000001ff00 */
[----:B------:R-:W-:Y:S01]  /*1660*/  CS2R R86, SRZ ;  /* 0x0000000000567805 */ /* 0x000fe2000001ff00 */
[----:B------:R-:W2:Y:S02]  /*1670*/  FENCE.VIEW.ASYNC.S ;  /* 0x00000000000073c6 */ /* 0x000ea40000000000 */
[----:B--2---:R2:W1:Y:S01]  /*1680*/  @!UP0 SYNCS.EXCH.64 URZ, [UR8+0x8000], UR4 ;  /* 0x00800004083f85b2 */ /* 0x0044620008000100 */
[----:B------:R-:W-:Y:S05]  /*1690*/  @!P1 BRA `(.L_x_48) ;  /* 0x0000000800289947 */ /* 0x000fea0003800000 */
[----:B------:R-:W-:Y:S01]  /*16a0*/  USHF.R.U32.HI UR16, URZ, 0x4, UR8 ;  /* 0x000000043f107899 */ /* 0x000fe20008011608 */
[----:B------:R-:W-:Y:S01]  /*16b0*/  CS2R R88, SRZ ;  /* 0x0000000000587805 */ /* 0x000fe2000001ff00 */
[----:B------:R-:W-:Y:S01]  /*16c0*/  UIADD3 UR6, UR8, 0x4000, URZ ;  /* 0x0000400008067890 */ /* 0x000fe2000fffe03f */
[----:B------:R-:W-:Y:S01]  /*16d0*/  CS2R R90, SRZ ;  /* 0x00000000005a7805 */ /* 0x000fe2000001ff00 */
[----:B------:R-:W-:Y:S01]  /*16e0*/  USGXT.U32 UR16, UR16, 0xe ;  /* 0x0000000e1010789a */ /* 0x000fe20008000000 */
[----:B------:R-:W-:Y:S01]  /*16f0*/  CS2R R92, SRZ ;  /* 0x00000000005c7805 */ /* 0x000fe2000001ff00 */
[----:B------:R-:W-:Y:S01]  /*1700*/  USHF.R.U32.HI UR6, URZ, 0x4, UR6 ;  /* 0x000000043f067899 */ /* 0x000fe20008011606 */
[----:B------:R-:W-:Y:S01]  /*1710*/  CS2R R94, SRZ ;  /* 0x00000000005e7805 */ /* 0x000fe2000001ff00 */
[----:B------:R-:W-:Y:S01]  /*1720*/  UIADD3 UR12, UP0, UR16, 0x2, URZ ;  /* 0x00000002100c7890 */ /* 0x000fe2000ff1e03f */
[----:B------:R-:W-:Y:S01]  /*1730*/  CS2R R96, SRZ ;  /* 0x0000000000607805 */ /* 0x000fe2000001ff00 */
[----:B------:R-:W-:Y:S01]  /*1740*/  USGXT.U32 UR18, UR6, 0xe ;  /* 0x0000000e0612789a */ /* 0x000fe20008000000 */
[----:B------:R-:W-:Y:S01]  /*1750*/  CS2R R98, SRZ ;  /* 0x0000000000627805 */ /* 0x000fe2000001ff00 */
[----:B--2---:R-:W-:Y:S01]  /*1760*/  UMOV UR4, URZ ;  /* 0x0000003f00047c82 */ /* 0x004fe20008000000 */
[----:B------:R-:W-:Y:S01]  /*1770*/  UMOV UR5, URZ ;  /* 0x0000003f00057c82 */ /* 0x000fe20008000000 */
[----:B------:R-:W-:Y:S01]  /*1780*/  UIADD3.X UR13, UR4, 0x40000040, URZ, UP0, !UPT ;  /* 0x40000040040d7890 */ /* 0x000fe200087fe43f */
[----:B------:R-:W-:Y:S01]  /*1790*/  CS2R R100, SRZ ;  /* 0x0000000000647805 */ /* 0x000fe2000001ff00 */
[----:B------:R-:W-:Y:S01]  /*17a0*/  UIADD3 UR14, UP0, UR18, 0x2, URZ ;  /* 0x00000002120e7890 */ /* 0x000fe2000ff1e03f */
[----:B------:R-:W-:-:S02]  /*17b0*/  CS2R R102, SRZ ;  /* 0x0000000000667805 */ /* 0x000fc4000001ff00 */
[----:B------:R-:W-:Y:S02]  /*17c0*/  CS2R R104, SRZ ;  /* 0x0000000000687805 */ /* 0x000fe4000001ff00 */
[----:B------:R-:W-:Y:S01]  /*17d0*/  CS2R R106, SRZ ;  /* 0x00000000006a7805 */ /* 0x000fe2000001ff00 */
[----:B------:R-:W-:Y:S01]  /*17e0*/  UIADD3.X UR15, UR5, 0x40000040, URZ, UP0, !UPT ;  /* 0x40000040050f7890 */ /* 0x000fe200087fe43f */
        /* <DEDUP_REMOVED lines=53> */
[----:B------:R-:W-:Y:S01]  /*1b40*/  CS2R R86, SRZ ;  /* 0x0000000000567805 */ /* 0x000fe2000001ff00 */
[----:B------:R-:W-:Y:S02]  /*1b50*/  UIADD3.64 UR24, UR12, 0x2, URZ ;  /* 0x000000020c187897 */ /* 0x000fe4000fffe03f */
[----:B------:R-:W-:Y:S02]  /*1b60*/  UIADD3.64 UR28, UR12, 0x4, URZ ;  /* 0x000000040c1c7897 */ /* 0x000fe4000fffe03f */
[----:B------:R-:W-:Y:S02]  /*1b70*/  UIADD3.64 UR32, UR12, 0x1fe, URZ ;  /* 0x000001fe0c207897 */ /* 0x000fe4000fffe03f */
[----:B------:R-:W-:Y:S02]  /*1b80*/  UIADD3.64 UR36, UR12, 0x200, URZ ;  /* 0x000002000c247897 */ /* 0x000fe4000fffe03f */
[----:B------:R-:W-:-:S02]  /*1b90*/  UIADD3.64 UR40, UR12, 0x202, URZ ;  /* 0x000002020c287897 */ /* 0x000fc4000fffe03f */
[----:B------:R-:W-:Y:S02]  /*1ba0*/  UIADD3.64 UR44, UR12, 0x204, URZ ;  /* 0x000002040c2c7897 */ /* 0x000fe4000fffe03f */
[----:B------:R-:W-:Y:S02]  /*1bb0*/  UIADD3.64 UR26, UR14, 0x2, URZ ;  /* 0x000000020e1a7897 */ /* 0x000fe4000fffe03f */
[----:B------:R-:W-:Y:S01]  /*1bc0*/  UIADD3.64 UR30, UR14, 0x4, URZ ;  /* 0x000000040e1e7897 */ /* 0x000fe2000fffe03f */
[----:B------:R-:W-:Y:S01]  /*1bd0*/  UMOV UR10, URZ ;  /* 0x0000003f000a7c82 */ /* 0x000fe20008000000 */
[----:B------:R-:W-:-:S10]  /*1be0*/  UMOV UR19, 0x40000040 ;  /* 0x4000004000137882 */ /* 0x000fd40000000000 */
.L_x_50:
[----:B-1----:R-:W-:Y:S01]  /*1bf0*/  BAR.SYNC.DEFER_BLOCKING 0x0 ;  /* 0x0000000000007b1d */ /* 0x002fe20000010000 */
[----:B----45:R-:W-:Y:S01]  /*1c00*/  @!P2 IMAD.MOV.U32 R2, RZ, RZ, 0x8000 ;  /* 0x00008000ff02a424 */ /* 0x030fe200078e00ff */
[----:B------:R-:W-:Y:S02]  /*1c10*/  ELECT P0, URZ, PT ;  /* 0x00000000003f782f */ /* 0x000fe40003800000 */
[----:B------:R-:W-:Y:S02]  /*1c20*/  ELECT P1, URZ, PT ;  /* 0x00000000003f782f */ /* 0x000fe40003820000 */
[C---:B------:R-:W-:Y:S01]  /*1c30*/  ISETP.LT.U32.AND P0, PT, R7.reuse, 0x20, P0 ;  /* 0x000000200700780c */ /* 0x040fe20000701070 */
[----:B------:R-:W-:Y:S01]  /*1c40*/  UMOV UR6, UR10 ;  /* 0x0000000a00067c82 */ /* 0x000fe20008000000 */
[----:B------:R-:W-:Y:S01]  /*1c50*/  ISETP.LT.U32.AND P1, PT, R7, 0x20, P1 ;  /* 0x000000200700780c */ /* 0x000fe20000f21070 */
[----:B------:R-:W-:-:S10]  /*1c60*/  UMOV UR17, 0x40000040 ;  /* 0x4000004000117882 */ /* 0x000fd40000000000 */
[----:B------:R-:W-:Y:S01]  /*1c70*/  VOTEU.ANY UP0, P0 ;  /* 0x00000000003f7886 */ /* 0x000fe20000000100 */
[----:B------:R-:W-:Y:S01]  /*1c80*/  VOTEU.ANY UP2, P0 ;  /* 0x00000000003f7886 */ /* 0x000fe20000040100 */
[----:B------:R-:W-:Y:S01]  /*1c90*/  VOTEU.ANY UP1, P1 ;  /* 0x00000000003f7886 */ /* 0x000fe20000820100 */
[----:B------:R-:W-:Y:S01]  /*1ca0*/  VOTEU.ANY UP3, P1 ;  /* 0x00000000003f7886 */ /* 0x000fe20000860100 */
[----:B------:R1:W-:Y:S01]  /*1cb0*/  @!P2 SYNCS.ARRIVE.TRANS64 RZ, [UR8+0x8000], R2 ;  /* 0x00800002ffffa9a7 */ /* 0x0003e20008000008 */
[----:B------:R2:W-:Y:S06]  /*1cc0*/  MEMBAR.ALL.CTA ;  /* 0x0000000000007992 */ /* 0x0005ec0000008000 */
[----:B--2---:R-:W2:Y:S01]  /*1cd0*/  FENCE.VIEW.ASYNC.S ;  /* 0x00000000000073c6 */ /* 0x004ea20000000000 */
[----:B------:R-:W-:Y:S01]  /*1ce0*/  @UP0 UIADD3 UR9, UR8, 0x8000, URZ ;  /* 0x0000800008090890 */ /* 0x000fe2000fffe03f */
[----:B------:R-:W-:Y:S01]  /*1cf0*/  @UP0 UMOV UR34, UR20 ;  /* 0x0000001400220c82 */ /* 0x000fe20008000000 */
[----:B------:R-:W-:Y:S01]  /*1d00*/  @UP0 UMOV UR35, UR21 ;  /* 0x0000001500230c82 */ /* 0x000fe20008000000 */
[----:B------:R-:W-:-:S02]  /*1d10*/  @UP1 UIADD3 UR4, UR8, 0x4000, URZ ;  /* 0x0000400008041890 */ /* 0x000fc4000fffe03f */
[----:B------:R-:W-:Y:S01]  /*1d20*/  @UP1 UIADD3 UR5, UR8, 0x8000, URZ ;  /* 0x0000800008051890 */ /* 0x000fe2000fffe03f */
[----:B-1----:R-:W-:Y:S01]  /*1d30*/  SHF.L.U32 R2, R8, 0x1f, RZ ;  /* 0x0000001f08027819 */ /* 0x002fe200000006ff */
[----:B------:R-:W-:Y:S01]  /*1d40*/  @UP1 UMOV UR38, UR22 ;  /* 0x0000001600261c82 */ /* 0x000fe20008000000 */
[----:B------:R-:W-:Y:S01]  /*1d50*/  @UP1 UMOV UR39, UR23 ;  /* 0x0000001700271c82 */ /* 0x000fe20008000000 */
[----:B--2---:R-:W-:Y:S06]  /*1d60*/  BAR.SYNC.DEFER_BLOCKING 0x0 ;  /* 0x0000000000007b1d */ /* 0x004fec0000010000 */
[----:B------:R1:W-:Y:S02]  /*1d70*/  @UP2 UTMALDG.2D [UR8], [UR34] ;  /* 0x00000008220025b4 */ /* 0x0003e40008008000 */
[----:B------:R-:W-:Y:S06]  /*1d80*/  BAR.SYNC.DEFER_BLOCKING 0x0 ;  /* 0x0000000000007b1d */ /* 0x000fec0000010000 */
[----:B------:R1:W-:Y:S02]  /*1d90*/  @UP3 UTMALDG.2D [UR4], [UR38] ;  /* 0x00000004260035b4 */ /* 0x0003e40008008000 */
[----:B------:R-:W-:Y:S06]  /*1da0*/  BAR.SYNC.DEFER_BLOCKING 0x0 ;  /* 0x0000000000007b1d */ /* 0x000fec0000010000 */
[----:B------:R-:W2:Y:S02]  /*1db0*/  SYNCS.PHASECHK.TRANS64.TRYWAIT P0, [UR8+0x8000], R2 ;  /* 0x00800002ff0075a7 */ /* 0x000ea40008000148 */
[----:B-12---:R-:W-:Y:S05]  /*1dc0*/  @!P0 BRA `(.L_x_49) ;  /* 0x0000000800e48947 */ /* 0x006fea0003800000 */
.L_x_51:
[----:B------:R-:W-:Y:S02]  /*1dd0*/  WARPGROUP.DEPBAR.LE gsb0, 0x0 ;  /* 0x00008000000079c5 */ /* 0x000fe40000010000 */
[----:B------:R-:W-:Y:S01]  /*1de0*/  WARPGROUP.ARRIVE ;  /* 0x00000000000079c5 */ /* 0x000fe20000000000 */
[----:B------:R-:W-:Y:S01]  /*1df0*/  UMOV UR34, UR18 ;  /* 0x0000001200227c82 */ /* 0x000fe20008000000 */
[----:B------:R-:W-:Y:S01]  /*1e00*/  UMOV UR35, UR19 ;  /* 0x0000001300237c82 */ /* 0x000fe20008000000 */
[----:B------:R-:W-:Y:S01]  /*1e10*/  UMOV UR38, UR14 ;  /* 0x0000000e00267c82 */ /* 0x000fe20008000000 */
[----:B------:R-:W-:Y:S01]  /*1e20*/  UMOV UR39, UR15 ;  /* 0x0000000f00277c82 */ /* 0x000fe20008000000 */
[----:B------:R-:W-:Y:S01]  /*1e30*/  UMOV UR42, UR26 ;  /* 0x0000001a002a7c82 */ /* 0x000fe20008000000 */
[----:B------:R-:W-:Y:S01]  /*1e40*/  QGMMA.64x128x32.F32.E4M3.E4M3 R88, gdesc[UR16], R88 ;  /* 0x01e00000105879f3 */ /* 0x000fe20008700858 */
[----:B------:R-:W-:Y:S01]  /*1e50*/  UMOV UR43, UR27 ;  /* 0x0000001b002b7c82 */ /* 0x000fe20008000000 */
[----:B------:R-:W1:Y:S01]  /*1e60*/  LDC R2, c[0x0][0x230] ;  /* 0x00008c00ff027b82 */ /* 0x000e620000000800 */
[----:B------:R-:W-:Y:S01]  /*1e70*/  UIADD3 UR10, UR10, 0x80, URZ ;  /* 0x000000800a0a7890 */ /* 0x000fe2000fffe03f */
[----:B------:R-:W-:Y:S01]  /*1e80*/  LOP3.LUT R8, R8, 0x1, RZ, 0x3c, !PT ;  /* 0x0000000108087812 */ /* 0x000fe200078e3cff */
[----:B------:R-:W-:Y:S01]  /*1e90*/  UMOV UR46, UR30 ;  /* 0x0000001e002e7c82 */ /* 0x000fe20008000000 */
[----:B------:R-:W-:-:S03]  /*1ea0*/  UMOV UR47, UR31 ;  /* 0x0000001f002f7c82 */ /* 0x000fc60008000000 */
[----:B-1----:R-:W-:-:S03]  /*1eb0*/  ISETP.LE.AND P0, PT, R2, UR10, PT ;  /* 0x0000000a02007c0c */ /* 0x002fc6000bf03270 */
[----:B------:R-:W-:-:S12]  /*1ec0*/  QGMMA.64x128x32.F32.E4M3.E4M3 R88, gdesc[UR12], R88 ;  /* 0x01e000000c5879f3 */ /* 0x000fd80008700858 */
[----:B------:R-:W-:-:S12]  /*1ed0*/  QGMMA.64x128x32.F32.E4M3.E4M3 R88, gdesc[UR24], R88 ;  /* 0x01e00000185879f3 */ /* 0x000fd80008700858 */
[----:B------:R-:W-:-:S12]  /*1ee0*/  QGMMA.64x128x32.F32.E4M3.E4M3 R88, gdesc[UR28], R88 ;  /* 0x01e000001c5879f3 */ /* 0x000fd80008700858 */
[----:B------:R-:W-:-:S12]  /*1ef0*/  QGMMA.64x128x32.F32.E4M3.E4M3 R24, gdesc[UR32], R24 ;  /* 0x01e00000201879f3 */ /* 0x000fd80008700818 */
[----:B------:R-:W-:-:S12]  /*1f00*/  QGMMA.64x128x32.F32.E4M3.E4M3 R24, gdesc[UR36], R24 ;  /* 0x01e00000241879f3 */ /* 0x000fd80008700818 */
[----:B------:R-:W-:-:S12]  /*1f10*/  QGMMA.64x128x32.F32.E4M3.E4M3 R24, gdesc[UR40], R24 ;  /* 0x01e00000281879f3 */ /* 0x000fd80008700818 */
[----:B------:R-:W-:Y:S01]  /*1f20*/  QGMMA.64x128x32.F32.E4M3.E4M3 R24, gdesc[UR44], R24, gsb0 ;  /* 0x01e000002c1879f3 */ /* 0x000fe20008000818 */
[----:B------:R-:W-:Y:S05]  /*1f30*/  @!P0 BRA `(.L_x_50) ;  /* 0xfffffffc002c8947 */ /* 0x000fea000383ffff */
.L_x_48:
[----:B------:R-:W-:Y:S02]  /*1f40*/  WARPGROUP.DEPBAR.LE gsb0, 0x0 ;  /* 0x00008000000079c5 */ /* 0x000fe40000010000 */
[----:B-1----:R-:W-:Y:S01]  /*1f50*/  BAR.SYNC.DEFER_BLOCKING 0x0 ;  /* 0x0000000000007b1d */ /* 0x002fe20000010000 */
[C---:B----45:R-:W-:Y:S01]  /*1f60*/  IMAD.SHL.U32 R2, R0.reuse, 0x40, RZ ;  /* 0x0000004000027824 */ /* 0x070fe200078e00ff */
[C---:B------:R-:W-:Y:S01]  /*1f70*/  LOP3.LUT R3, R0.reuse, 0x1c, RZ, 0xc0, !PT ;  /* 0x0000001c00037812 */ /* 0x040fe200078ec0ff */
[----:B---3--:R-:W-:Y:S01]  /*1f80*/  IMAD.SHL.U32 R4, R0, 0x2, RZ ;  /* 0x0000000200047824 */ /* 0x008fe200078e00ff */
[----:B------:R-:W-:Y:S02]  /*1f90*/  ELECT P0, URZ, PT ;  /* 0x00000000003f782f */ /* 0x000fe40003800000 */
[----:B------:R-:W-:Y:S01]  /*1fa0*/  F2FP.SATFINITE.E4M3.F32.PACK_AB_MERGE_C R88, R89, R88, RZ ;  /* 0x000000585958723e */ /* 0x000fe200048070ff */
[----:B------:R-:W-:Y:S01]  /*1fb0*/  UMOV UR9, UR7 ;  /* 0x0000000700097c82 */ /* 0x000fe20008000000 */
[----:B------:R-:W-:Y:S01]  /*1fc0*/  LOP3.LUT R2, R2, 0x1800, RZ, 0xc0, !PT ;  /* 0x0000180002027812 */ /* 0x000fe200078ec0ff */
[----:B------:R-:W-:Y:S01]  /*1fd0*/  UMOV UR10, UR11 ;  /* 0x0000000b000a7c82 */ /* 0x000fe20008000000 */
[----:B------:R-:W-:-:S02]  /*1fe0*/  LOP3.LUT R4, R4, 0x6, RZ, 0xc0, !PT ;  /* 0x0000000604047812 */ /* 0x000fc400078ec0ff */
[----:B------:R-:W-:Y:S01]  /*1ff0*/  F2FP.SATFINITE.E4M3.F32.PACK_AB_MERGE_C R90, R91, R90, RZ ;  /* 0x0000005a5b5a723e */ /* 0x000fe200048070ff */
[----:B------:R-:W-:Y:S01]  /*2000*/  IMAD R2, R3, 0x20, R2 ;  /* 0x0000002003027824 */ /* 0x000fe200078e0202 */
[----:B------:R-:W-:Y:S01]  /*2010*/  F2FP.SATFINITE.E4M3.F32.PACK_AB_MERGE_C R92, R93, R92, RZ ;  /* 0x0000005c5d5c723e */ /* 0x000fe200048070ff */
[----:B------:R-:W-:Y:S01]  /*2020*/  IMAD R3, R3, 0x4, R4 ;  /* 0x0000000403037824 */ /* 0x000fe200078e0204 */
[----:B------:R-:W-:Y:S02]  /*2030*/  F2FP.SATFINITE.E4M3.F32.PACK_AB_MERGE_C R94, R95, R94, RZ ;  /* 0x0000005e5f5e723e */ /* 0x000fe400048070ff */
[----:B------:R-:W-:Y:S01]  /*2040*/  F2FP.SATFINITE.E4M3.F32.PACK_AB_MERGE_C R24, R25, R24, RZ ;  /* 0x000000181918723e */ /* 0x000fe200048070ff */
[----:B------:R-:W-:Y:S01]  /*2050*/  IMAD.IADD R3, R2, 0x1, R3 ;  /* 0x0000000102037824 */ /* 0x000fe200078e0203 */
[----:B------:R-:W-:Y:S02]  /*2060*/  F2FP.SATFINITE.E4M3.F32.PACK_AB_MERGE_C R26, R27, R26, RZ ;  /* 0x0000001a1b1a723e */ /* 0x000fe400048070ff */
[----:B------:R-:W-:-:S02]  /*2070*/  F2FP.SATFINITE.E4M3.F32.PACK_AB_MERGE_C R28, R29, R28, RZ ;  /* 0x0000001c1d1c723e */ /* 0x000fc400048070ff */
[----:B------:R-:W-:Y:S01]  /*2080*/  F2FP.SATFINITE.E4M3.F32.PACK_AB_MERGE_C R30, R31, R30, RZ ;  /* 0x0000001e1f1e723e */ /* 0x000fe200048070ff */
[----:B------:R-:W1:Y:S01]  /*2090*/  @!P2 SYNCS.CCTL.IV [UR8+0x8000] ;  /* 0x00800000ff00a9b1 */ /* 0x000e620008000008 */
[----:B------:R-:W-:Y:S01]  /*20a0*/  F2FP.SATFINITE.E4M3.F32.PACK_AB_MERGE_C R96, R97, R96, RZ ;  /* 0x000000606160723e */ /* 0x000fe200048070ff */
[----:B-1----:R-:W-:Y:S01]  /*20b0*/  STS.U16 [R3+UR8], R88 ;  /* 0x0000005803007988 */ /* 0x002fe20008000408 */
[----:B------:R-:W-:Y:S02]  /*20c0*/  F2FP.SATFINITE.E4M3.F32.PACK_AB_MERGE_C R98, R99, R98, RZ ;  /* 0x000000626362723e */ /* 0x000fe400048070ff */
[----:B------:R-:W-:Y:S01]  /*20d0*/  F2FP.SATFINITE.E4M3.F32.PACK_AB_MERGE_C R100, R101, R100, RZ ;  /* 0x000000646564723e */ /* 0x000fe200048070ff */
[----:B------:R-:W-:Y:S01]  /*20e0*/  STS.U16 [R3+UR8+0x400], R90 ;  /* 0x0004005a03007988 */ /* 0x000fe20008000408 */
[----:B------:R-:W-:Y:S02]  /*20f0*/  F2FP.SATFINITE.E4M3.F32.PACK_AB_MERGE_C R102, R103, R102, RZ ;  /* 0x000000666766723e */ /* 0x000fe400048070ff */
[----:B------:R-:W-:Y:S01]  /*2100*/  F2FP.SATFINITE.E4M3.F32.PACK_AB_MERGE_C R32, R33, R32, RZ ;  /* 0x000000202120723e */ /* 0x000fe200048070ff */
[----:B------:R-:W-:Y:S01]  /*2110*/  STS.U16 [R3+UR8+0x8], R92 ;  /* 0x0000085c03007988 */ /* 0x000fe20008000408 */
[----:B------:R-:W-:-:S02]  /*2120*/  F2FP.SATFINITE.E4M3.F32.PACK_AB_MERGE_C R34, R35, R34, RZ ;  /* 0x000000222322723e */ /* 0x000fc400048070ff */
[----:B------:R-:W-:Y:S01]  /*2130*/  F2FP.SATFINITE.E4M3.F32.PACK_AB_MERGE_C R36, R37, R36, RZ ;  /* 0x000000242524723e */ /* 0x000fe200048070ff */
[----:B------:R-:W-:Y:S01]  /*2140*/  STS.U16 [R3+UR8+0x408], R94 ;  /* 0x0004085e03007988 */ /* 0x000fe20008000408 */
[----:B------:R-:W-:Y:S02]  /*2150*/  F2FP.SATFINITE.E4M3.F32.PACK_AB_MERGE_C R38, R39, R38, RZ ;  /* 0x000000262726723e */ /* 0x000fe400048070ff */
[----:B------:R-:W-:Y:S01]  /*2160*/  ISETP.LT.U32.AND P0, PT, R7, 0x20, P0 ;  /* 0x000000200700780c */ /* 0x000fe20000701070 */
[----:B------:R-:W-:Y:S01]  /*2170*/  STS.U16 [R3+UR8+0x2000], R24 ;  /* 0x0020001803007988 */ /* 0x000fe20008000408 */
[----:B------:R-:W-:Y:S02]  /*2180*/  LOP3.LUT R5, R3, 0x10, RZ, 0x3c, !PT ;  /* 0x0000001003057812 */ /* 0x000fe400078e3cff */
[----:B------:R-:W-:Y:S01]  /*2190*/  F2FP.SATFINITE.E4M3.F32.PACK_AB_MERGE_C R104, R105, R104, RZ ;  /* 0x000000686968723e */ /* 0x000fe200048070ff */
[----:B------:R-:W-:Y:S01]  /*21a0*/  STS.U16 [R3+UR8+0x2400], R26 ;  /* 0x0024001a03007988 */ /* 0x000fe20008000408 */
[----:B------:R-:W-:-:S02]  /*21b0*/  F2FP.SATFINITE.E4M3.F32.PACK_AB_MERGE_C R106, R107, R106, RZ ;  /* 0x0000006a6b6a723e */ /* 0x000fc400048070ff */
[----:B------:R-:W-:Y:S01]  /*21c0*/  F2FP.SATFINITE.E4M3.F32.PACK_AB_MERGE_C R108, R109, R108, RZ ;  /* 0x0000006c6d6c723e */ /* 0x000fe200048070ff */
[----:B------:R-:W-:Y:S01]  /*21d0*/  STS.U16 [R3+UR8+0x2008], R28 ;  /* 0x0020081c03007988 */ /* 0x000fe20008000408 */
[----:B------:R-:W-:Y:S02]  /*21e0*/  F2FP.SATFINITE.E4M3.F32.PACK_AB_MERGE_C R110, R111, R110, RZ ;  /* 0x0000006e6f6e723e */ /* 0x000fe400048070ff */
[----:B------:R-:W-:Y:S01]  /*21f0*/  F2FP.SATFINITE.E4M3.F32.PACK_AB_MERGE_C R40, R41, R40, RZ ;  /* 0x000000282928723e */ /* 0x000fe200048070ff */
[----:B------:R-:W-:Y:S01]  /*2200*/  STS.U16 [R3+UR8+0x2408], R30 ;  /* 0x0024081e03007988 */ /* 0x000fe20008000408 */
[----:B------:R-:W-:Y:S01]  /*2210*/  F2FP.SATFINITE.E4M3.F32.PACK_AB_MERGE_C R42, R43, R42, RZ ;  /* 0x0000002a2b2a723e */ /* 0x000fe200048070ff */
[----:B------:R-:W-:Y:S01]  /*2220*/  VOTEU.ANY UP0, P0 ;  /* 0x00000000003f7886 */ /* 0x000fe20000000100 */
[----:B------:R-:W-:Y:S01]  /*2230*/  F2FP.SATFINITE.E4M3.F32.PACK_AB_MERGE_C R44, R45, R44, RZ ;  /* 0x0000002c2d2c723e */ /* 0x000fe200048070ff */
[----:B------:R-:W-:Y:S01]  /*2240*/  STS.U16 [R5+UR8], R96 ;  /* 0x0000006005007988 */ /* 0x000fe20008000408 */
[----:B------:R-:W-:Y:S01]  /*2250*/  F2FP.SATFINITE.E4M3.F32.PACK_AB_MERGE_C R46, R47, R46, RZ ;  /* 0x0000002e2f2e723e */ /* 0x000fe200048070ff */
[----:B------:R-:W-:Y:S01]  /*2260*/  VOTEU.ANY UP1, P0 ;  /* 0x00000000003f7886 */ /* 0x000fe20000020100 */
[----:B------:R-:W-:Y:S01]  /*2270*/  LOP3.LUT R7, R3, 0x20, RZ, 0x3c, !PT ;  /* 0x0000002003077812 */ /* 0x000fe200078e3cff */
[----:B------:R-:W-:Y:S01]  /*2280*/  STS.U16 [R5+UR8+0x400], R98 ;  /* 0x0004006205007988 */ /* 0x000fe20008000408 */
[----:B------:R-:W-:Y:S01]  /*2290*/  F2FP.SATFINITE.E4M3.F32.PACK_AB_MERGE_C R112, R113, R112, RZ ;  /* 0x000000707170723e */ /* 0x000fe200048070ff */
[----:B--2---:R-:W-:Y:S01]  /*22a0*/  @UP0 UMOV UR4, UR48 ;  /* 0x0000003000040c82 */ /* 0x004fe20008000000 */
[----:B------:R-:W-:Y:S01]  /*22b0*/  F2FP.SATFINITE.E4M3.F32.PACK_AB_MERGE_C R114, R115, R114, RZ ;  /* 0x000000727372723e */ /* 0x000fe200048070ff */
[----:B------:R-:W-:Y:S01]  /*22c0*/  STS.U16 [R5+UR8+0x8], R100 ;  /* 0x0000086405007988 */ /* 0x000fe20008000408 */
[----:B------:R-:W-:Y:S01]  /*22d0*/  F2FP.SATFINITE.E4M3.F32.PACK_AB_MERGE_C R116, R117, R116, RZ ;  /* 0x000000747574723e */ /* 0x000fe200048070ff */
[----:B------:R-:W-:Y:S01]  /*22e0*/  @UP0 UMOV UR5, UR49 ;  /* 0x0000003100050c82 */ /* 0x000fe20008000000 */
        /* <DEDUP_REMOVED lines=8> */
[----:B------:R-:W-:Y:S02]  /*2370*/  LOP3.LUT R9, R3, 0x30, RZ, 0x3c, !PT ;  /* 0x0000003003097812 */ /* 0x000fe400078e3cff */
[----:B------:R-:W-:Y:S01]  /*2380*/  F2FP.SATFINITE.E4M3.F32.PACK_AB_MERGE_C R120, R121, R120, RZ ;  /* 0x000000787978723e */ /* 0x000fe200048070ff */
[----:B------:R-:W-:Y:S01]  /*2390*/  STS.U16 [R5+UR8+0x2008], R36 ;  /* 0x0020082405007988 */ /* 0x000fe20008000408 */
[----:B------:R-:W-:-:S02]  /*23a0*/  F2FP.SATFINITE.E4M3.F32.PACK_AB_MERGE_C R122, R123, R122, RZ ;  /* 0x0000007a7b7a723e */ /* 0x000fc400048070ff */
[----:B------:R-:W-:Y:S01]  /*23b0*/  F2FP.SATFINITE.E4M3.F32.PACK_AB_MERGE_C R124, R125, R124, RZ ;  /* 0x0000007c7d7c723e */ /* 0x000fe200048070ff */
[----:B------:R1:W-:Y:S01]  /*23c0*/  STS.U16 [R5+UR8+0x2408], R38 ;  /* 0x0024082605007988 */ /* 0x0003e20008000408 */
[----:B------:R-:W-:Y:S02]  /*23d0*/  F2FP.SATFINITE.E4M3.F32.PACK_AB_MERGE_C R126, R127, R126, RZ ;  /* 0x0000007e7f7e723e */ /* 0x000fe400048070ff */
[----:B------:R-:W-:Y:S01]  /*23e0*/  F2FP.SATFINITE.E4M3.F32.PACK_AB_MERGE_C R56, R57, R56, RZ ;  /* 0x000000383938723e */ /* 0x000fe200048070ff */
[----:B------:R-:W-:Y:S01]  /*23f0*/  STS.U16 [R7+UR8], R104 ;  /* 0x0000006807007988 */ /* 0x000fe20008000408 */
[----:B------:R-:W-:Y:S02]  /*2400*/  F2FP.SATFINITE.E4M3.F32.PACK_AB_MERGE_C R58, R59, R58, RZ ;  /* 0x0000003a3b3a723e */ /* 0x000fe400048070ff */
[----:B------:R-:W-:Y:S01]  /*2410*/  F2FP.SATFINITE.E4M3.F32.PACK_AB_MERGE_C R60, R61, R60, RZ ;  /* 0x0000003c3d3c723e */ /* 0x000fe200048070ff */
[----:B------:R-:W-:Y:S01]  /*2420*/  STS.U16 [R7+UR8+0x400], R106 ;  /* 0x0004006a07007988 */ /* 0x000fe20008000408 */
[----:B------:R-:W-:-:S02]  /*2430*/  F2FP.SATFINITE.E4M3.F32.PACK_AB_MERGE_C R62, R63, R62, RZ ;  /* 0x0000003e3f3e723e */ /* 0x000fc400048070ff */
[----:B-1----:R-:W-:Y:S01]  /*2440*/  LOP3.LUT R5, R3, 0x40, RZ, 0x3c, !PT ;  /* 0x0000004003057812 */ /* 0x002fe200078e3cff */
[----:B------:R-:W-:Y:S01]  /*2450*/  STS.U16 [R7+UR8+0x8], R108 ;  /* 0x0000086c07007988 */ /* 0x000fe20008000408 */
        /* <DEDUP_REMOVED lines=12> */
[----:B------:R-:W-:Y:S02]  /*2520*/  F2FP.SATFINITE.E4M3.F32.PACK_AB_MERGE_C R136, R137, R136, RZ ;  /* 0x000000888988723e */ /* 0x000fe400048070ff */
[----:B------:R-:W-:Y:S01]  /*2530*/  F2FP.SATFINITE.E4M3.F32.PACK_AB_MERGE_C R138, R139, R138, RZ ;  /* 0x0000008a8b8a723e */ /* 0x000fe200048070ff */
[----:B------:R1:W-:Y:S01]  /*2540*/  STS.U16 [R7+UR8+0x2408], R46 ;  /* 0x0024082e07007988 */ /* 0x0003e20008000408 */
[----:B------:R-:W-:-:S02]  /*2550*/  F2FP.SATFINITE.E4M3.F32.PACK_AB_MERGE_C R140, R141, R140, RZ ;  /* 0x0000008c8d8c723e */ /* 0x000fc400048070ff */
[----:B------:R-:W-:Y:S01]  /*2560*/  F2FP.SATFINITE.E4M3.F32.PACK_AB_MERGE_C R142, R143, R142, RZ ;  /* 0x0000008e8f8e723e */ /* 0x000fe200048070ff */
[----:B------:R-:W-:Y:S01]  /*2570*/  STS.U16 [R9+UR8], R112 ;  /* 0x0000007009007988 */ /* 0x000fe20008000408 */
[----:B------:R-:W-:Y:S02]  /*2580*/  F2FP.SATFINITE.E4M3.F32.PACK_AB_MERGE_C R72, R73, R72, RZ ;  /* 0x000000484948723e */ /* 0x000fe400048070ff */
[----:B------:R-:W-:Y:S01]  /*2590*/  F2FP.SATFINITE.E4M3.F32.PACK_AB_MERGE_C R74, R75, R74, RZ ;  /* 0x0000004a4b4a723e */ /* 0x000fe200048070ff */
[----:B------:R-:W-:Y:S01]  /*25a0*/  STS.U16 [R9+UR8+0x400], R114 ;  /* 0x0004007209007988 */ /* 0x000fe20008000408 */
[----:B------:R-:W-:Y:S02]  /*25b0*/  F2FP.SATFINITE.E4M3.F32.PACK_AB_MERGE_C R76, R77, R76, RZ ;  /* 0x0000004c4d4c723e */ /* 0x000fe400048070ff */
[----:B-1----:R-:W-:Y:S01]  /*25c0*/  LOP3.LUT R7, R3, 0x50, RZ, 0x3c, !PT ;  /* 0x0000005003077812 */ /* 0x002fe200078e3cff */
        /* <DEDUP_REMOVED lines=13> */
[----:B------:R-:W-:-:S03]  /*26a0*/  F2FP.SATFINITE.E4M3.F32.PACK_AB_MERGE_C R86, R87, R86, RZ ;  /* 0x000000565756723e */ /* 0x000fc600048070ff */
[----:B------:R1:W-:Y:S04]  /*26b0*/  STS.U16 [R9+UR8+0x2408], R54 ;  /* 0x0024083609007988 */ /* 0x0003e80008000408 */
[----:B------:R-:W-:Y:S04]  /*26c0*/  STS.U16 [R5+UR8], R120 ;  /* 0x0000007805007988 */ /* 0x000fe80008000408 */
[----:B------:R-:W-:Y:S01]  /*26d0*/  STS.U16 [R5+UR8+0x400], R122 ;  /* 0x0004007a05007988 */ /* 0x000fe20008000408 */
[C---:B-1----:R-:W-:Y:S02]  /*26e0*/  LOP3.LUT R9, R3.reuse, 0x60, RZ, 0x3c, !PT ;  /* 0x0000006003097812 */ /* 0x042fe400078e3cff */
[----:B------:R-:W-:Y:S01]  /*26f0*/  LOP3.LUT R3, R3, 0x70, RZ, 0x3c, !PT ;  /* 0x0000007003037812 */ /* 0x000fe200078e3cff */
[----:B------:R-:W-:Y:S04]  /*2700*/  STS.U16 [R5+UR8+0x8], R124 ;  /* 0x0000087c05007988 */ /* 0x000fe80008000408 */
[----:B------:R-:W-:Y:S04]  /*2710*/  STS.U16 [R5+UR8+0x408], R126 ;  /* 0x0004087e05007988 */ /* 0x000fe80008000408 */
[----:B------:R-:W-:Y:S04]  /*2720*/  STS.U16 [R5+UR8+0x2000], R56 ;  /* 0x0020003805007988 */ /* 0x000fe80008000408 */
[----:B------:R-:W-:Y:S04]  /*2730*/  STS.U16 [R5+UR8+0x2400], R58 ;  /* 0x0024003a05007988 */ /* 0x000fe80008000408 */
[----:B------:R-:W-:Y:S04]  /*2740*/  STS.U16 [R5+UR8+0x2008], R60 ;  /* 0x0020083c05007988 */ /* 0x000fe80008000408 */
[----:B------:R-:W-:Y:S04]  /*2750*/  STS.U16 [R5+UR8+0x2408], R62 ;  /* 0x0024083e05007988 */ /* 0x000fe80008000408 */
[----:B------:R-:W-:Y:S04]  /*2760*/  STS.U16 [R7+UR8], R128 ;  /* 0x0000008007007988 */ /* 0x000fe80008000408 */
[----:B------:R-:W-:Y:S04]  /*2770*/  STS.U16 [R7+UR8+0x400], R130 ;  /* 0x0004008207007988 */ /* 0x000fe80008000408 */
        /* <DEDUP_REMOVED lines=21> */
[----:B------:R-:W-:Y:S01]  /*28d0*/  STS.U16 [R3+UR8+0x2408], R86 ;  /* 0x0024085603007988 */ /* 0x000fe20008000408 */
[----:B------:R1:W-:Y:S06]  /*28e0*/  MEMBAR.ALL.CTA ;  /* 0x0000000000007992 */ /* 0x0003ec0000008000 */
[----:B-1----:R-:W1:Y:S02]  /*28f0*/  FENCE.VIEW.ASYNC.S ;  /* 0x00000000000073c6 */ /* 0x002e640000000000 */
[----:B-1----:R-:W-:Y:S06]  /*2900*/  BAR.SYNC.DEFER_BLOCKING 0x0 ;  /* 0x0000000000007b1d */ /* 0x002fec0000010000 */
[----:B------:R1:W-:Y:S01]  /*2910*/  @UP1 UTMASTG.2D [UR8], [UR4] ;  /* 0x00000008040013b5 */ /* 0x0003e20008008000 */
[----:B------:R0:W-:Y:S01]  /*2920*/  UTMACMDFLUSH ;  /* 0x00000000000079b7 */ /* 0x0001e20000000000 */
[----:B------:R-:W-:-:S04]  /*2930*/  DEPBAR.LE SB0, 0x0 ;  /* 0x000080000000791a */ /* 0x000fc80000000000 */
[----:B------:R-:W-:Y:S06]  /*2940*/  BAR.SYNC.DEFER_BLOCKING 0x0 ;  /* 0x0000000000007b1d */ /* 0x000fec0000010000 */
[----:B-1----:R-:W-:Y:S05]  /*2950*/  EXIT ;  /* 0x000000000000794d */ /* 0x002fea0003800000 */
.L_x_49:
[----:B------:R-:W1:Y:S02]  /*2960*/  SYNCS.PHASECHK.TRANS64.TRYWAIT P0, [UR8+0x8000], R2 ;  /* 0x00800002ff0075a7 */ /* 0x000e640008000148 */
[----:B-1----:R-:W-:Y:S05]  /*2970*/  @!P0 BRA `(.L_x_49) ;  /* 0xfffffffc00f88947 */ /* 0x002fea000383ffff */
[----:B------:R-:W-:Y:S05]  /*2980*/  BRA `(.L_x_51) ;  /* 0xfffffff400107947 */ /* 0x000fea000383ffff */
.L_x_52:
[----:B------:R-:W-:-:S00]  /*2990*/  BRA `(.L_x_52) ;  /* 0xfffffffc00fc7947 */ /* 0x000fc0000383ffff */
[----:B------:R-:W-:-:S00]  /*29a0*/  NOP ;  /* 0x0000000000007918 */ /* 0x000fc00000000000 */
        /* <DEDUP_REMOVED lines=13> */
.L_x_53:


//--------------------- .nv.shared.gluon_wgmma    --------------------------
	.section	.nv.shared.gluon_wgmma,"aw",@nobits
	.sectionflags	@""
	.align	16
	.zero		1024


//--------------------- .nv.shared.reserved.0     --------------------------
	.section	.nv.shared.reserved.0,"aw",@nobits
	.weak		__nv_reservedSMEM_offset_0_alias
	.size		__nv_reservedSMEM_offset_0_alias, 0, 0
	.other		__nv_reservedSMEM_offset_0_alias,@"STO_CUDA_RESERVED_SHARED STV_DEFAULT"
__nv_reservedSMEM_offset_0_alias:
	.zero		0


//--------------------- .nv.constant0.gluon_wgmma --------------------------
	.section	.nv.constant0.gluon_wgmma,"a",@progbits
	.sectionflags	@""
	.align	4
.nv.constant0.gluon_wgmma:
	.zero		608


//--------------------- SYMBOLS --------------------------

	.type		.nv.reservedSmem.offset0,@object
	.size		.nv.reservedSmem.offset0,0x4
